//
// Generated by NVIDIA NVVM Compiler
//
// Compiler Build ID: CL-36424714
// Cuda compilation tools, release 13.0, V13.0.88
// Based on NVVM 20.0.0
//

.version 9.0
.target sm_100
.address_size 64

	// .globl	_Z5sgemmILj128ELj8ELj128ELj8ELj8EEviiiffPKfS1_Pf
// _ZZ5sgemmILj128ELj8ELj128ELj8ELj8EEviiiffPKfS1_PfE2As has been demoted
// _ZZ5sgemmILj128ELj8ELj128ELj8ELj8EEviiiffPKfS1_PfE2Bs has been demoted
// _ZZ5sgemmILj64ELj8ELj64ELj8ELj8EEviiiffPKfS1_PfE2As has been demoted
// _ZZ5sgemmILj64ELj8ELj64ELj8ELj8EEviiiffPKfS1_PfE2Bs has been demoted

.visible .entry _Z5sgemmILj128ELj8ELj128ELj8ELj8EEviiiffPKfS1_Pf(
	.param .u32 _Z5sgemmILj128ELj8ELj128ELj8ELj8EEviiiffPKfS1_Pf_param_0,
	.param .u32 _Z5sgemmILj128ELj8ELj128ELj8ELj8EEviiiffPKfS1_Pf_param_1,
	.param .u32 _Z5sgemmILj128ELj8ELj128ELj8ELj8EEviiiffPKfS1_Pf_param_2,
	.param .f32 _Z5sgemmILj128ELj8ELj128ELj8ELj8EEviiiffPKfS1_Pf_param_3,
	.param .f32 _Z5sgemmILj128ELj8ELj128ELj8ELj8EEviiiffPKfS1_Pf_param_4,
	.param .u64 .ptr .align 1 _Z5sgemmILj128ELj8ELj128ELj8ELj8EEviiiffPKfS1_Pf_param_5,
	.param .u64 .ptr .align 1 _Z5sgemmILj128ELj8ELj128ELj8ELj8EEviiiffPKfS1_Pf_param_6,
	.param .u64 .ptr .align 1 _Z5sgemmILj128ELj8ELj128ELj8ELj8EEviiiffPKfS1_Pf_param_7
)
{
	.reg .pred 	%p<4>;
	.reg .b32 	%r<111>;
	.reg .b32 	%f<671>;
	.reg .b64 	%rd<204>;
	// demoted variable
	.shared .align 4 .b8 _ZZ5sgemmILj128ELj8ELj128ELj8ELj8EEviiiffPKfS1_PfE2As[4096];
	// demoted variable
	.shared .align 4 .b8 _ZZ5sgemmILj128ELj8ELj128ELj8ELj8EEviiiffPKfS1_PfE2Bs[4096];
	ld.param.u32 	%r5, [_Z5sgemmILj128ELj8ELj128ELj8ELj8EEviiiffPKfS1_Pf_param_1];
	ld.param.u64 	%rd8, [_Z5sgemmILj128ELj8ELj128ELj8ELj8EEviiiffPKfS1_Pf_param_5];
	ld.param.u64 	%rd9, [_Z5sgemmILj128ELj8ELj128ELj8ELj8EEviiiffPKfS1_Pf_param_6];
	cvta.to.global.u64 	%rd10, %rd8;
	cvta.to.global.u64 	%rd11, %rd9;
	mov.u32 	%r7, %ctaid.x;
	mul.lo.s32 	%r8, %r7, %r5;
	shl.b32 	%r9, %r8, 7;
	mul.wide.u32 	%rd12, %r9, 4;
	add.s64 	%rd202, %rd10, %rd12;
	mov.u32 	%r10, %ctaid.y;
	shl.b32 	%r11, %r10, 7;
	mul.wide.u32 	%rd13, %r11, 4;
	add.s64 	%rd203, %rd11, %rd13;
	setp.lt.u32 	%p1, %r5, 8;
	mov.f32 	%f607, 0f00000000;
	mov.f32 	%f608, %f607;
	mov.f32 	%f609, %f607;
	mov.f32 	%f610, %f607;
	mov.f32 	%f611, %f607;
	mov.f32 	%f612, %f607;
	mov.f32 	%f613, %f607;
	mov.f32 	%f614, %f607;
	mov.f32 	%f615, %f607;
	mov.f32 	%f616, %f607;
	mov.f32 	%f617, %f607;
	mov.f32 	%f618, %f607;
	mov.f32 	%f619, %f607;
	mov.f32 	%f620, %f607;
	mov.f32 	%f621, %f607;
	mov.f32 	%f622, %f607;
	mov.f32 	%f623, %f607;
	mov.f32 	%f624, %f607;
	mov.f32 	%f625, %f607;
	mov.f32 	%f626, %f607;
	mov.f32 	%f627, %f607;
	mov.f32 	%f628, %f607;
	mov.f32 	%f629, %f607;
	mov.f32 	%f630, %f607;
	mov.f32 	%f631, %f607;
	mov.f32 	%f632, %f607;
	mov.f32 	%f633, %f607;
	mov.f32 	%f634, %f607;
	mov.f32 	%f635, %f607;
	mov.f32 	%f636, %f607;
	mov.f32 	%f637, %f607;
	mov.f32 	%f638, %f607;
	mov.f32 	%f639, %f607;
	mov.f32 	%f640, %f607;
	mov.f32 	%f641, %f607;
	mov.f32 	%f642, %f607;
	mov.f32 	%f643, %f607;
	mov.f32 	%f644, %f607;
	mov.f32 	%f645, %f607;
	mov.f32 	%f646, %f607;
	mov.f32 	%f647, %f607;
	mov.f32 	%f648, %f607;
	mov.f32 	%f649, %f607;
	mov.f32 	%f650, %f607;
	mov.f32 	%f651, %f607;
	mov.f32 	%f652, %f607;
	mov.f32 	%f653, %f607;
	mov.f32 	%f654, %f607;
	mov.f32 	%f655, %f607;
	mov.f32 	%f656, %f607;
	mov.f32 	%f657, %f607;
	mov.f32 	%f658, %f607;
	mov.f32 	%f659, %f607;
	mov.f32 	%f660, %f607;
	mov.f32 	%f661, %f607;
	mov.f32 	%f662, %f607;
	mov.f32 	%f663, %f607;
	mov.f32 	%f664, %f607;
	mov.f32 	%f665, %f607;
	mov.f32 	%f666, %f607;
	mov.f32 	%f667, %f607;
	mov.f32 	%f668, %f607;
	mov.f32 	%f669, %f607;
	mov.f32 	%f670, %f607;
	@%p1 bra 	$L__BB0_5;
	mov.b32 	%r109, 0;
	mov.f32 	%f607, 0f00000000;
	mov.u32 	%r14, %tid.x;
	shr.u32 	%r15, %r14, 7;
	and.b32  	%r18, %r14, 127;
	shr.u32 	%r20, %r14, 1;
	and.b32  	%r21, %r20, 508;
$L__BB0_2:
	ld.param.u32 	%r106, [_Z5sgemmILj128ELj8ELj128ELj8ELj8EEviiiffPKfS1_Pf_param_2];
	ld.param.u32 	%r104, [_Z5sgemmILj128ELj8ELj128ELj8ELj8EEviiiffPKfS1_Pf_param_1];
	mul.lo.s32 	%r16, %r15, %r106;
	shl.b32 	%r17, %r16, 2;
	add.s32 	%r19, %r17, %r18;
	and.b32  	%r22, %r14, 7;
	mad.lo.s32 	%r23, %r21, %r104, %r22;
	mul.wide.s32 	%rd14, %r23, 4;
	add.s64 	%rd15, %rd202, %rd14;
	ld.global.f32 	%f261, [%rd15];
	shl.b32 	%r24, %r14, 7;
	and.b32  	%r25, %r24, 896;
	add.s32 	%r26, %r25, %r21;
	shl.b32 	%r27, %r26, 2;
	mov.u32 	%r28, _ZZ5sgemmILj128ELj8ELj128ELj8ELj8EEviiiffPKfS1_PfE2As;
	add.s32 	%r29, %r28, %r27;
	st.shared.f32 	[%r29], %f261;
	mul.wide.s32 	%rd16, %r104, 4;
	add.s64 	%rd17, %rd15, %rd16;
	ld.global.f32 	%f262, [%rd17];
	st.shared.f32 	[%r29+4], %f262;
	add.s64 	%rd18, %rd17, %rd16;
	ld.global.f32 	%f263, [%rd18];
	st.shared.f32 	[%r29+8], %f263;
	add.s64 	%rd19, %rd18, %rd16;
	ld.global.f32 	%f264, [%rd19];
	st.shared.f32 	[%r29+12], %f264;
	mul.wide.s32 	%rd20, %r19, 4;
	add.s64 	%rd21, %rd203, %rd20;
	ld.global.f32 	%f265, [%rd21];
	shl.b32 	%r30, %r14, 2;
	and.b32  	%r31, %r30, 508;
	shl.b32 	%r32, %r15, 11;
	or.b32  	%r33, %r32, %r31;
	mov.u32 	%r34, _ZZ5sgemmILj128ELj8ELj128ELj8ELj8EEviiiffPKfS1_PfE2Bs;
	add.s32 	%r35, %r34, %r33;
	st.shared.f32 	[%r35], %f265;
	mul.wide.s32 	%rd22, %r106, 4;
	add.s64 	%rd23, %rd21, %rd22;
	ld.global.f32 	%f266, [%rd23];
	st.shared.f32 	[%r35+512], %f266;
	add.s64 	%rd24, %rd23, %rd22;
	ld.global.f32 	%f267, [%rd24];
	st.shared.f32 	[%r35+1024], %f267;
	add.s64 	%rd25, %rd24, %rd22;
	ld.global.f32 	%f268, [%rd25];
	st.shared.f32 	[%r35+1536], %f268;
	bar.sync 	0;
	mov.b32 	%r110, 16;
$L__BB0_3:
	mov.u32 	%r36, %tid.x;
	shl.b32 	%r37, %r36, 1;
	and.b32  	%r38, %r37, 2016;
	mov.u32 	%r39, _ZZ5sgemmILj128ELj8ELj128ELj8ELj8EEviiiffPKfS1_PfE2As;
	add.s32 	%r40, %r39, %r38;
	add.s32 	%r41, %r40, %r110;
	ld.shared.f32 	%f269, [%r41+-16];
	ld.shared.f32 	%f270, [%r41+-12];
	ld.shared.f32 	%f271, [%r41+-8];
	ld.shared.f32 	%f272, [%r41+-4];
	ld.shared.f32 	%f273, [%r41];
	ld.shared.f32 	%f274, [%r41+4];
	ld.shared.f32 	%f275, [%r41+8];
	ld.shared.f32 	%f276, [%r41+12];
	shl.b32 	%r42, %r36, 5;
	and.b32  	%r43, %r42, 480;
	mov.u32 	%r44, _ZZ5sgemmILj128ELj8ELj128ELj8ELj8EEviiiffPKfS1_PfE2Bs;
	add.s32 	%r45, %r44, %r43;
	add.s32 	%r46, %r45, %r110;
	ld.shared.f32 	%f277, [%r46+-16];
	ld.shared.f32 	%f278, [%r46+-12];
	ld.shared.f32 	%f279, [%r46+-8];
	ld.shared.f32 	%f280, [%r46+-4];
	ld.shared.f32 	%f281, [%r46];
	ld.shared.f32 	%f282, [%r46+4];
	ld.shared.f32 	%f283, [%r46+8];
	ld.shared.f32 	%f284, [%r46+12];
	fma.rn.f32 	%f670, %f269, %f277, %f670;
	fma.rn.f32 	%f669, %f269, %f278, %f669;
	fma.rn.f32 	%f668, %f269, %f279, %f668;
	fma.rn.f32 	%f667, %f269, %f280, %f667;
	fma.rn.f32 	%f666, %f269, %f281, %f666;
	fma.rn.f32 	%f665, %f269, %f282, %f665;
	fma.rn.f32 	%f664, %f269, %f283, %f664;
	fma.rn.f32 	%f663, %f269, %f284, %f663;
	fma.rn.f32 	%f662, %f270, %f277, %f662;
	fma.rn.f32 	%f661, %f270, %f278, %f661;
	fma.rn.f32 	%f660, %f270, %f279, %f660;
	fma.rn.f32 	%f659, %f270, %f280, %f659;
	fma.rn.f32 	%f658, %f270, %f281, %f658;
	fma.rn.f32 	%f657, %f270, %f282, %f657;
	fma.rn.f32 	%f656, %f270, %f283, %f656;
	fma.rn.f32 	%f655, %f270, %f284, %f655;
	fma.rn.f32 	%f654, %f271, %f277, %f654;
	fma.rn.f32 	%f653, %f271, %f278, %f653;
	fma.rn.f32 	%f652, %f271, %f279, %f652;
	fma.rn.f32 	%f651, %f271, %f280, %f651;
	fma.rn.f32 	%f650, %f271, %f281, %f650;
	fma.rn.f32 	%f649, %f271, %f282, %f649;
	fma.rn.f32 	%f648, %f271, %f283, %f648;
	fma.rn.f32 	%f647, %f271, %f284, %f647;
	fma.rn.f32 	%f646, %f272, %f277, %f646;
	fma.rn.f32 	%f645, %f272, %f278, %f645;
	fma.rn.f32 	%f644, %f272, %f279, %f644;
	fma.rn.f32 	%f643, %f272, %f280, %f643;
	fma.rn.f32 	%f642, %f272, %f281, %f642;
	fma.rn.f32 	%f641, %f272, %f282, %f641;
	fma.rn.f32 	%f640, %f272, %f283, %f640;
	fma.rn.f32 	%f639, %f272, %f284, %f639;
	fma.rn.f32 	%f638, %f273, %f277, %f638;
	fma.rn.f32 	%f637, %f273, %f278, %f637;
	fma.rn.f32 	%f636, %f273, %f279, %f636;
	fma.rn.f32 	%f635, %f273, %f280, %f635;
	fma.rn.f32 	%f634, %f273, %f281, %f634;
	fma.rn.f32 	%f633, %f273, %f282, %f633;
	fma.rn.f32 	%f632, %f273, %f283, %f632;
	fma.rn.f32 	%f631, %f273, %f284, %f631;
	fma.rn.f32 	%f630, %f274, %f277, %f630;
	fma.rn.f32 	%f629, %f274, %f278, %f629;
	fma.rn.f32 	%f628, %f274, %f279, %f628;
	fma.rn.f32 	%f627, %f274, %f280, %f627;
	fma.rn.f32 	%f626, %f274, %f281, %f626;
	fma.rn.f32 	%f625, %f274, %f282, %f625;
	fma.rn.f32 	%f624, %f274, %f283, %f624;
	fma.rn.f32 	%f623, %f274, %f284, %f623;
	fma.rn.f32 	%f622, %f275, %f277, %f622;
	fma.rn.f32 	%f621, %f275, %f278, %f621;
	fma.rn.f32 	%f620, %f275, %f279, %f620;
	fma.rn.f32 	%f619, %f275, %f280, %f619;
	fma.rn.f32 	%f618, %f275, %f281, %f618;
	fma.rn.f32 	%f617, %f275, %f282, %f617;
	fma.rn.f32 	%f616, %f275, %f283, %f616;
	fma.rn.f32 	%f615, %f275, %f284, %f615;
	fma.rn.f32 	%f614, %f276, %f277, %f614;
	fma.rn.f32 	%f613, %f276, %f278, %f613;
	fma.rn.f32 	%f612, %f276, %f279, %f612;
	fma.rn.f32 	%f611, %f276, %f280, %f611;
	fma.rn.f32 	%f610, %f276, %f281, %f610;
	fma.rn.f32 	%f609, %f276, %f282, %f609;
	fma.rn.f32 	%f608, %f276, %f283, %f608;
	fma.rn.f32 	%f607, %f276, %f284, %f607;
	add.s32 	%r110, %r110, 512;
	setp.ne.s32 	%p2, %r110, 4112;
	@%p2 bra 	$L__BB0_3;
	ld.param.u32 	%r107, [_Z5sgemmILj128ELj8ELj128ELj8ELj8EEviiiffPKfS1_Pf_param_2];
	ld.param.u32 	%r105, [_Z5sgemmILj128ELj8ELj128ELj8ELj8EEviiiffPKfS1_Pf_param_1];
	bar.sync 	0;
	add.s32 	%r109, %r109, 1;
	shr.u32 	%r47, %r105, 3;
	setp.eq.s32 	%p3, %r109, %r47;
	shl.b32 	%r48, %r107, 3;
	mul.wide.u32 	%rd26, %r48, 4;
	add.s64 	%rd203, %rd203, %rd26;
	add.s64 	%rd202, %rd202, 32;
	@%p3 bra 	$L__BB0_5;
	bra.uni 	$L__BB0_2;
$L__BB0_5:
	ld.param.u64 	%rd201, [_Z5sgemmILj128ELj8ELj128ELj8ELj8EEviiiffPKfS1_Pf_param_7];
	ld.param.f32 	%f478, [_Z5sgemmILj128ELj8ELj128ELj8ELj8EEviiiffPKfS1_Pf_param_4];
	ld.param.f32 	%f477, [_Z5sgemmILj128ELj8ELj128ELj8ELj8EEviiiffPKfS1_Pf_param_3];
	ld.param.u32 	%r108, [_Z5sgemmILj128ELj8ELj128ELj8ELj8EEviiiffPKfS1_Pf_param_2];
	mov.u32 	%r49, %ctaid.x;
	mul.lo.s32 	%r50, %r49, %r108;
	shl.b32 	%r51, %r50, 7;
	mov.u32 	%r52, %ctaid.y;
	shl.b32 	%r53, %r52, 7;
	add.s32 	%r54, %r51, %r53;
	cvt.u64.u32 	%rd27, %r54;
	mov.u32 	%r55, %tid.x;
	shr.u32 	%r56, %r55, 4;
	shl.b32 	%r57, %r55, 3;
	and.b32  	%r58, %r57, 120;
	mul.lo.s32 	%r59, %r56, %r108;
	shl.b32 	%r60, %r59, 3;
	add.s32 	%r61, %r60, %r58;
	cvt.u64.u32 	%rd28, %r61;
	add.s64 	%rd29, %rd28, %rd27;
	cvta.to.global.u64 	%rd30, %rd201;
	shl.b64 	%rd31, %rd29, 2;
	add.s64 	%rd32, %rd30, %rd31;
	ld.global.f32 	%f285, [%rd32];
	mul.f32 	%f286, %f478, %f285;
	fma.rn.f32 	%f287, %f477, %f670, %f286;
	st.global.f32 	[%rd32], %f287;
	ld.global.f32 	%f288, [%rd32+4];
	mul.f32 	%f289, %f478, %f288;
	fma.rn.f32 	%f290, %f477, %f669, %f289;
	st.global.f32 	[%rd32+4], %f290;
	ld.global.f32 	%f291, [%rd32+8];
	mul.f32 	%f292, %f478, %f291;
	fma.rn.f32 	%f293, %f477, %f668, %f292;
	st.global.f32 	[%rd32+8], %f293;
	ld.global.f32 	%f294, [%rd32+12];
	mul.f32 	%f295, %f478, %f294;
	fma.rn.f32 	%f296, %f477, %f667, %f295;
	st.global.f32 	[%rd32+12], %f296;
	ld.global.f32 	%f297, [%rd32+16];
	mul.f32 	%f298, %f478, %f297;
	fma.rn.f32 	%f299, %f477, %f666, %f298;
	st.global.f32 	[%rd32+16], %f299;
	ld.global.f32 	%f300, [%rd32+20];
	mul.f32 	%f301, %f478, %f300;
	fma.rn.f32 	%f302, %f477, %f665, %f301;
	st.global.f32 	[%rd32+20], %f302;
	ld.global.f32 	%f303, [%rd32+24];
	mul.f32 	%f304, %f478, %f303;
	fma.rn.f32 	%f305, %f477, %f664, %f304;
	st.global.f32 	[%rd32+24], %f305;
	ld.global.f32 	%f306, [%rd32+28];
	mul.f32 	%f307, %f478, %f306;
	fma.rn.f32 	%f308, %f477, %f663, %f307;
	st.global.f32 	[%rd32+28], %f308;
	add.s32 	%r62, %r61, %r108;
	cvt.u64.u32 	%rd33, %r62;
	add.s64 	%rd34, %rd33, %rd27;
	shl.b64 	%rd35, %rd34, 2;
	add.s64 	%rd36, %rd30, %rd35;
	ld.global.f32 	%f309, [%rd36];
	mul.f32 	%f310, %f478, %f309;
	fma.rn.f32 	%f311, %f477, %f662, %f310;
	st.global.f32 	[%rd36], %f311;
	add.s32 	%r63, %r62, 1;
	cvt.u64.u32 	%rd37, %r63;
	add.s64 	%rd38, %rd37, %rd27;
	shl.b64 	%rd39, %rd38, 2;
	add.s64 	%rd40, %rd30, %rd39;
	ld.global.f32 	%f312, [%rd40];
	mul.f32 	%f313, %f478, %f312;
	fma.rn.f32 	%f314, %f477, %f661, %f313;
	st.global.f32 	[%rd40], %f314;
	add.s32 	%r64, %r62, 2;
	cvt.u64.u32 	%rd41, %r64;
	add.s64 	%rd42, %rd41, %rd27;
	shl.b64 	%rd43, %rd42, 2;
	add.s64 	%rd44, %rd30, %rd43;
	ld.global.f32 	%f315, [%rd44];
	mul.f32 	%f316, %f478, %f315;
	fma.rn.f32 	%f317, %f477, %f660, %f316;
	st.global.f32 	[%rd44], %f317;
	add.s32 	%r65, %r62, 3;
	cvt.u64.u32 	%rd45, %r65;
	add.s64 	%rd46, %rd45, %rd27;
	shl.b64 	%rd47, %rd46, 2;
	add.s64 	%rd48, %rd30, %rd47;
	ld.global.f32 	%f318, [%rd48];
	mul.f32 	%f319, %f478, %f318;
	fma.rn.f32 	%f320, %f477, %f659, %f319;
	st.global.f32 	[%rd48], %f320;
	add.s32 	%r66, %r62, 4;
	cvt.u64.u32 	%rd49, %r66;
	add.s64 	%rd50, %rd49, %rd27;
	shl.b64 	%rd51, %rd50, 2;
	add.s64 	%rd52, %rd30, %rd51;
	ld.global.f32 	%f321, [%rd52];
	mul.f32 	%f322, %f478, %f321;
	fma.rn.f32 	%f323, %f477, %f658, %f322;
	st.global.f32 	[%rd52], %f323;
	add.s32 	%r67, %r62, 5;
	cvt.u64.u32 	%rd53, %r67;
	add.s64 	%rd54, %rd53, %rd27;
	shl.b64 	%rd55, %rd54, 2;
	add.s64 	%rd56, %rd30, %rd55;
	ld.global.f32 	%f324, [%rd56];
	mul.f32 	%f325, %f478, %f324;
	fma.rn.f32 	%f326, %f477, %f657, %f325;
	st.global.f32 	[%rd56], %f326;
	add.s32 	%r68, %r62, 6;
	cvt.u64.u32 	%rd57, %r68;
	add.s64 	%rd58, %rd57, %rd27;
	shl.b64 	%rd59, %rd58, 2;
	add.s64 	%rd60, %rd30, %rd59;
	ld.global.f32 	%f327, [%rd60];
	mul.f32 	%f328, %f478, %f327;
	fma.rn.f32 	%f329, %f477, %f656, %f328;
	st.global.f32 	[%rd60], %f329;
	add.s32 	%r69, %r62, 7;
	cvt.u64.u32 	%rd61, %r69;
	add.s64 	%rd62, %rd61, %rd27;
	shl.b64 	%rd63, %rd62, 2;
	add.s64 	%rd64, %rd30, %rd63;
	ld.global.f32 	%f330, [%rd64];
	mul.f32 	%f331, %f478, %f330;
	fma.rn.f32 	%f332, %f477, %f655, %f331;
	st.global.f32 	[%rd64], %f332;
	add.s32 	%r70, %r62, %r108;
	cvt.u64.u32 	%rd65, %r70;
	add.s64 	%rd66, %rd65, %rd27;
	shl.b64 	%rd67, %rd66, 2;
	add.s64 	%rd68, %rd30, %rd67;
	ld.global.f32 	%f333, [%rd68];
	mul.f32 	%f334, %f478, %f333;
	fma.rn.f32 	%f335, %f477, %f654, %f334;
	st.global.f32 	[%rd68], %f335;
	ld.global.f32 	%f336, [%rd68+4];
	mul.f32 	%f337, %f478, %f336;
	fma.rn.f32 	%f338, %f477, %f653, %f337;
	st.global.f32 	[%rd68+4], %f338;
	add.s32 	%r71, %r64, %r108;
	cvt.u64.u32 	%rd69, %r71;
	add.s64 	%rd70, %rd69, %rd27;
	shl.b64 	%rd71, %rd70, 2;
	add.s64 	%rd72, %rd30, %rd71;
	ld.global.f32 	%f339, [%rd72];
	mul.f32 	%f340, %f478, %f339;
	fma.rn.f32 	%f341, %f477, %f652, %f340;
	st.global.f32 	[%rd72], %f341;
	ld.global.f32 	%f342, [%rd72+4];
	mul.f32 	%f343, %f478, %f342;
	fma.rn.f32 	%f344, %f477, %f651, %f343;
	st.global.f32 	[%rd72+4], %f344;
	add.s32 	%r72, %r71, 2;
	cvt.u64.u32 	%rd73, %r72;
	add.s64 	%rd74, %rd73, %rd27;
	shl.b64 	%rd75, %rd74, 2;
	add.s64 	%rd76, %rd30, %rd75;
	ld.global.f32 	%f345, [%rd76];
	mul.f32 	%f346, %f478, %f345;
	fma.rn.f32 	%f347, %f477, %f650, %f346;
	st.global.f32 	[%rd76], %f347;
	ld.global.f32 	%f348, [%rd76+4];
	mul.f32 	%f349, %f478, %f348;
	fma.rn.f32 	%f350, %f477, %f649, %f349;
	st.global.f32 	[%rd76+4], %f350;
	add.s32 	%r73, %r71, 4;
	cvt.u64.u32 	%rd77, %r73;
	add.s64 	%rd78, %rd77, %rd27;
	shl.b64 	%rd79, %rd78, 2;
	add.s64 	%rd80, %rd30, %rd79;
	ld.global.f32 	%f351, [%rd80];
	mul.f32 	%f352, %f478, %f351;
	fma.rn.f32 	%f353, %f477, %f648, %f352;
	st.global.f32 	[%rd80], %f353;
	ld.global.f32 	%f354, [%rd80+4];
	mul.f32 	%f355, %f478, %f354;
	fma.rn.f32 	%f356, %f477, %f647, %f355;
	st.global.f32 	[%rd80+4], %f356;
	add.s32 	%r74, %r70, %r108;
	cvt.u64.u32 	%rd81, %r74;
	add.s64 	%rd82, %rd81, %rd27;
	shl.b64 	%rd83, %rd82, 2;
	add.s64 	%rd84, %rd30, %rd83;
	ld.global.f32 	%f357, [%rd84];
	mul.f32 	%f358, %f478, %f357;
	fma.rn.f32 	%f359, %f477, %f646, %f358;
	st.global.f32 	[%rd84], %f359;
	add.s32 	%r75, %r74, 1;
	cvt.u64.u32 	%rd85, %r75;
	add.s64 	%rd86, %rd85, %rd27;
	shl.b64 	%rd87, %rd86, 2;
	add.s64 	%rd88, %rd30, %rd87;
	ld.global.f32 	%f360, [%rd88];
	mul.f32 	%f361, %f478, %f360;
	fma.rn.f32 	%f362, %f477, %f645, %f361;
	st.global.f32 	[%rd88], %f362;
	add.s32 	%r76, %r74, 2;
	cvt.u64.u32 	%rd89, %r76;
	add.s64 	%rd90, %rd89, %rd27;
	shl.b64 	%rd91, %rd90, 2;
	add.s64 	%rd92, %rd30, %rd91;
	ld.global.f32 	%f363, [%rd92];
	mul.f32 	%f364, %f478, %f363;
	fma.rn.f32 	%f365, %f477, %f644, %f364;
	st.global.f32 	[%rd92], %f365;
	add.s32 	%r77, %r74, 3;
	cvt.u64.u32 	%rd93, %r77;
	add.s64 	%rd94, %rd93, %rd27;
	shl.b64 	%rd95, %rd94, 2;
	add.s64 	%rd96, %rd30, %rd95;
	ld.global.f32 	%f366, [%rd96];
	mul.f32 	%f367, %f478, %f366;
	fma.rn.f32 	%f368, %f477, %f643, %f367;
	st.global.f32 	[%rd96], %f368;
	add.s32 	%r78, %r74, 4;
	cvt.u64.u32 	%rd97, %r78;
	add.s64 	%rd98, %rd97, %rd27;
	shl.b64 	%rd99, %rd98, 2;
	add.s64 	%rd100, %rd30, %rd99;
	ld.global.f32 	%f369, [%rd100];
	mul.f32 	%f370, %f478, %f369;
	fma.rn.f32 	%f371, %f477, %f642, %f370;
	st.global.f32 	[%rd100], %f371;
	add.s32 	%r79, %r74, 5;
	cvt.u64.u32 	%rd101, %r79;
	add.s64 	%rd102, %rd101, %rd27;
	shl.b64 	%rd103, %rd102, 2;
	add.s64 	%rd104, %rd30, %rd103;
	ld.global.f32 	%f372, [%rd104];
	mul.f32 	%f373, %f478, %f372;
	fma.rn.f32 	%f374, %f477, %f641, %f373;
	st.global.f32 	[%rd104], %f374;
	add.s32 	%r80, %r74, 6;
	cvt.u64.u32 	%rd105, %r80;
	add.s64 	%rd106, %rd105, %rd27;
	shl.b64 	%rd107, %rd106, 2;
	add.s64 	%rd108, %rd30, %rd107;
	ld.global.f32 	%f375, [%rd108];
	mul.f32 	%f376, %f478, %f375;
	fma.rn.f32 	%f377, %f477, %f640, %f376;
	st.global.f32 	[%rd108], %f377;
	add.s32 	%r81, %r74, 7;
	cvt.u64.u32 	%rd109, %r81;
	add.s64 	%rd110, %rd109, %rd27;
	shl.b64 	%rd111, %rd110, 2;
	add.s64 	%rd112, %rd30, %rd111;
	ld.global.f32 	%f378, [%rd112];
	mul.f32 	%f379, %f478, %f378;
	fma.rn.f32 	%f380, %f477, %f639, %f379;
	st.global.f32 	[%rd112], %f380;
	add.s32 	%r82, %r74, %r108;
	cvt.u64.u32 	%rd113, %r82;
	add.s64 	%rd114, %rd113, %rd27;
	shl.b64 	%rd115, %rd114, 2;
	add.s64 	%rd116, %rd30, %rd115;
	ld.global.f32 	%f381, [%rd116];
	mul.f32 	%f382, %f478, %f381;
	fma.rn.f32 	%f383, %f477, %f638, %f382;
	st.global.f32 	[%rd116], %f383;
	ld.global.f32 	%f384, [%rd116+4];
	mul.f32 	%f385, %f478, %f384;
	fma.rn.f32 	%f386, %f477, %f637, %f385;
	st.global.f32 	[%rd116+4], %f386;
	ld.global.f32 	%f387, [%rd116+8];
	mul.f32 	%f388, %f478, %f387;
	fma.rn.f32 	%f389, %f477, %f636, %f388;
	st.global.f32 	[%rd116+8], %f389;
	ld.global.f32 	%f390, [%rd116+12];
	mul.f32 	%f391, %f478, %f390;
	fma.rn.f32 	%f392, %f477, %f635, %f391;
	st.global.f32 	[%rd116+12], %f392;
	add.s32 	%r83, %r78, %r108;
	cvt.u64.u32 	%rd117, %r83;
	add.s64 	%rd118, %rd117, %rd27;
	shl.b64 	%rd119, %rd118, 2;
	add.s64 	%rd120, %rd30, %rd119;
	ld.global.f32 	%f393, [%rd120];
	mul.f32 	%f394, %f478, %f393;
	fma.rn.f32 	%f395, %f477, %f634, %f394;
	st.global.f32 	[%rd120], %f395;
	ld.global.f32 	%f396, [%rd120+4];
	mul.f32 	%f397, %f478, %f396;
	fma.rn.f32 	%f398, %f477, %f633, %f397;
	st.global.f32 	[%rd120+4], %f398;
	ld.global.f32 	%f399, [%rd120+8];
	mul.f32 	%f400, %f478, %f399;
	fma.rn.f32 	%f401, %f477, %f632, %f400;
	st.global.f32 	[%rd120+8], %f401;
	ld.global.f32 	%f402, [%rd120+12];
	mul.f32 	%f403, %f478, %f402;
	fma.rn.f32 	%f404, %f477, %f631, %f403;
	st.global.f32 	[%rd120+12], %f404;
	add.s32 	%r84, %r82, %r108;
	cvt.u64.u32 	%rd121, %r84;
	add.s64 	%rd122, %rd121, %rd27;
	shl.b64 	%rd123, %rd122, 2;
	add.s64 	%rd124, %rd30, %rd123;
	ld.global.f32 	%f405, [%rd124];
	mul.f32 	%f406, %f478, %f405;
	fma.rn.f32 	%f407, %f477, %f630, %f406;
	st.global.f32 	[%rd124], %f407;
	add.s32 	%r85, %r84, 1;
	cvt.u64.u32 	%rd125, %r85;
	add.s64 	%rd126, %rd125, %rd27;
	shl.b64 	%rd127, %rd126, 2;
	add.s64 	%rd128, %rd30, %rd127;
	ld.global.f32 	%f408, [%rd128];
	mul.f32 	%f409, %f478, %f408;
	fma.rn.f32 	%f410, %f477, %f629, %f409;
	st.global.f32 	[%rd128], %f410;
	add.s32 	%r86, %r84, 2;
	cvt.u64.u32 	%rd129, %r86;
	add.s64 	%rd130, %rd129, %rd27;
	shl.b64 	%rd131, %rd130, 2;
	add.s64 	%rd132, %rd30, %rd131;
	ld.global.f32 	%f411, [%rd132];
	mul.f32 	%f412, %f478, %f411;
	fma.rn.f32 	%f413, %f477, %f628, %f412;
	st.global.f32 	[%rd132], %f413;
	add.s32 	%r87, %r84, 3;
	cvt.u64.u32 	%rd133, %r87;
	add.s64 	%rd134, %rd133, %rd27;
	shl.b64 	%rd135, %rd134, 2;
	add.s64 	%rd136, %rd30, %rd135;
	ld.global.f32 	%f414, [%rd136];
	mul.f32 	%f415, %f478, %f414;
	fma.rn.f32 	%f416, %f477, %f627, %f415;
	st.global.f32 	[%rd136], %f416;
	add.s32 	%r88, %r84, 4;
	cvt.u64.u32 	%rd137, %r88;
	add.s64 	%rd138, %rd137, %rd27;
	shl.b64 	%rd139, %rd138, 2;
	add.s64 	%rd140, %rd30, %rd139;
	ld.global.f32 	%f417, [%rd140];
	mul.f32 	%f418, %f478, %f417;
	fma.rn.f32 	%f419, %f477, %f626, %f418;
	st.global.f32 	[%rd140], %f419;
	add.s32 	%r89, %r84, 5;
	cvt.u64.u32 	%rd141, %r89;
	add.s64 	%rd142, %rd141, %rd27;
	shl.b64 	%rd143, %rd142, 2;
	add.s64 	%rd144, %rd30, %rd143;
	ld.global.f32 	%f420, [%rd144];
	mul.f32 	%f421, %f478, %f420;
	fma.rn.f32 	%f422, %f477, %f625, %f421;
	st.global.f32 	[%rd144], %f422;
	add.s32 	%r90, %r84, 6;
	cvt.u64.u32 	%rd145, %r90;
	add.s64 	%rd146, %rd145, %rd27;
	shl.b64 	%rd147, %rd146, 2;
	add.s64 	%rd148, %rd30, %rd147;
	ld.global.f32 	%f423, [%rd148];
	mul.f32 	%f424, %f478, %f423;
	fma.rn.f32 	%f425, %f477, %f624, %f424;
	st.global.f32 	[%rd148], %f425;
	add.s32 	%r91, %r84, 7;
	cvt.u64.u32 	%rd149, %r91;
	add.s64 	%rd150, %rd149, %rd27;
	shl.b64 	%rd151, %rd150, 2;
	add.s64 	%rd152, %rd30, %rd151;
	ld.global.f32 	%f426, [%rd152];
	mul.f32 	%f427, %f478, %f426;
	fma.rn.f32 	%f428, %f477, %f623, %f427;
	st.global.f32 	[%rd152], %f428;
	add.s32 	%r92, %r84, %r108;
	cvt.u64.u32 	%rd153, %r92;
	add.s64 	%rd154, %rd153, %rd27;
	shl.b64 	%rd155, %rd154, 2;
	add.s64 	%rd156, %rd30, %rd155;
	ld.global.f32 	%f429, [%rd156];
	mul.f32 	%f430, %f478, %f429;
	fma.rn.f32 	%f431, %f477, %f622, %f430;
	st.global.f32 	[%rd156], %f431;
	ld.global.f32 	%f432, [%rd156+4];
	mul.f32 	%f433, %f478, %f432;
	fma.rn.f32 	%f434, %f477, %f621, %f433;
	st.global.f32 	[%rd156+4], %f434;
	add.s32 	%r93, %r86, %r108;
	cvt.u64.u32 	%rd157, %r93;
	add.s64 	%rd158, %rd157, %rd27;
	shl.b64 	%rd159, %rd158, 2;
	add.s64 	%rd160, %rd30, %rd159;
	ld.global.f32 	%f435, [%rd160];
	mul.f32 	%f436, %f478, %f435;
	fma.rn.f32 	%f437, %f477, %f620, %f436;
	st.global.f32 	[%rd160], %f437;
	ld.global.f32 	%f438, [%rd160+4];
	mul.f32 	%f439, %f478, %f438;
	fma.rn.f32 	%f440, %f477, %f619, %f439;
	st.global.f32 	[%rd160+4], %f440;
	add.s32 	%r94, %r93, 2;
	cvt.u64.u32 	%rd161, %r94;
	add.s64 	%rd162, %rd161, %rd27;
	shl.b64 	%rd163, %rd162, 2;
	add.s64 	%rd164, %rd30, %rd163;
	ld.global.f32 	%f441, [%rd164];
	mul.f32 	%f442, %f478, %f441;
	fma.rn.f32 	%f443, %f477, %f618, %f442;
	st.global.f32 	[%rd164], %f443;
	ld.global.f32 	%f444, [%rd164+4];
	mul.f32 	%f445, %f478, %f444;
	fma.rn.f32 	%f446, %f477, %f617, %f445;
	st.global.f32 	[%rd164+4], %f446;
	add.s32 	%r95, %r93, 4;
	cvt.u64.u32 	%rd165, %r95;
	add.s64 	%rd166, %rd165, %rd27;
	shl.b64 	%rd167, %rd166, 2;
	add.s64 	%rd168, %rd30, %rd167;
	ld.global.f32 	%f447, [%rd168];
	mul.f32 	%f448, %f478, %f447;
	fma.rn.f32 	%f449, %f477, %f616, %f448;
	st.global.f32 	[%rd168], %f449;
	ld.global.f32 	%f450, [%rd168+4];
	mul.f32 	%f451, %f478, %f450;
	fma.rn.f32 	%f452, %f477, %f615, %f451;
	st.global.f32 	[%rd168+4], %f452;
	add.s32 	%r96, %r92, %r108;
	cvt.u64.u32 	%rd169, %r96;
	add.s64 	%rd170, %rd169, %rd27;
	shl.b64 	%rd171, %rd170, 2;
	add.s64 	%rd172, %rd30, %rd171;
	ld.global.f32 	%f453, [%rd172];
	mul.f32 	%f454, %f478, %f453;
	fma.rn.f32 	%f455, %f477, %f614, %f454;
	st.global.f32 	[%rd172], %f455;
	add.s32 	%r97, %r96, 1;
	cvt.u64.u32 	%rd173, %r97;
	add.s64 	%rd174, %rd173, %rd27;
	shl.b64 	%rd175, %rd174, 2;
	add.s64 	%rd176, %rd30, %rd175;
	ld.global.f32 	%f456, [%rd176];
	mul.f32 	%f457, %f478, %f456;
	fma.rn.f32 	%f458, %f477, %f613, %f457;
	st.global.f32 	[%rd176], %f458;
	add.s32 	%r98, %r96, 2;
	cvt.u64.u32 	%rd177, %r98;
	add.s64 	%rd178, %rd177, %rd27;
	shl.b64 	%rd179, %rd178, 2;
	add.s64 	%rd180, %rd30, %rd179;
	ld.global.f32 	%f459, [%rd180];
	mul.f32 	%f460, %f478, %f459;
	fma.rn.f32 	%f461, %f477, %f612, %f460;
	st.global.f32 	[%rd180], %f461;
	add.s32 	%r99, %r96, 3;
	cvt.u64.u32 	%rd181, %r99;
	add.s64 	%rd182, %rd181, %rd27;
	shl.b64 	%rd183, %rd182, 2;
	add.s64 	%rd184, %rd30, %rd183;
	ld.global.f32 	%f462, [%rd184];
	mul.f32 	%f463, %f478, %f462;
	fma.rn.f32 	%f464, %f477, %f611, %f463;
	st.global.f32 	[%rd184], %f464;
	add.s32 	%r100, %r96, 4;
	cvt.u64.u32 	%rd185, %r100;
	add.s64 	%rd186, %rd185, %rd27;
	shl.b64 	%rd187, %rd186, 2;
	add.s64 	%rd188, %rd30, %rd187;
	ld.global.f32 	%f465, [%rd188];
	mul.f32 	%f466, %f478, %f465;
	fma.rn.f32 	%f467, %f477, %f610, %f466;
	st.global.f32 	[%rd188], %f467;
	add.s32 	%r101, %r96, 5;
	cvt.u64.u32 	%rd189, %r101;
	add.s64 	%rd190, %rd189, %rd27;
	shl.b64 	%rd191, %rd190, 2;
	add.s64 	%rd192, %rd30, %rd191;
	ld.global.f32 	%f468, [%rd192];
	mul.f32 	%f469, %f478, %f468;
	fma.rn.f32 	%f470, %f477, %f609, %f469;
	st.global.f32 	[%rd192], %f470;
	add.s32 	%r102, %r96, 6;
	cvt.u64.u32 	%rd193, %r102;
	add.s64 	%rd194, %rd193, %rd27;
	shl.b64 	%rd195, %rd194, 2;
	add.s64 	%rd196, %rd30, %rd195;
	ld.global.f32 	%f471, [%rd196];
	mul.f32 	%f472, %f478, %f471;
	fma.rn.f32 	%f473, %f477, %f608, %f472;
	st.global.f32 	[%rd196], %f473;
	add.s32 	%r103, %r96, 7;
	cvt.u64.u32 	%rd197, %r103;
	add.s64 	%rd198, %rd197, %rd27;
	shl.b64 	%rd199, %rd198, 2;
	add.s64 	%rd200, %rd30, %rd199;
	ld.global.f32 	%f474, [%rd200];
	mul.f32 	%f475, %f478, %f474;
	fma.rn.f32 	%f476, %f477, %f607, %f475;
	st.global.f32 	[%rd200], %f476;
	ret;

}
	// .globl	_Z5sgemmILj64ELj8ELj64ELj8ELj8EEviiiffPKfS1_Pf
.visible .entry _Z5sgemmILj64ELj8ELj64ELj8ELj8EEviiiffPKfS1_Pf(
	.param .u32 _Z5sgemmILj64ELj8ELj64ELj8ELj8EEviiiffPKfS1_Pf_param_0,
	.param .u32 _Z5sgemmILj64ELj8ELj64ELj8ELj8EEviiiffPKfS1_Pf_param_1,
	.param .u32 _Z5sgemmILj64ELj8ELj64ELj8ELj8EEviiiffPKfS1_Pf_param_2,
	.param .f32 _Z5sgemmILj64ELj8ELj64ELj8ELj8EEviiiffPKfS1_Pf_param_3,
	.param .f32 _Z5sgemmILj64ELj8ELj64ELj8ELj8EEviiiffPKfS1_Pf_param_4,
	.param .u64 .ptr .align 1 _Z5sgemmILj64ELj8ELj64ELj8ELj8EEviiiffPKfS1_Pf_param_5,
	.param .u64 .ptr .align 1 _Z5sgemmILj64ELj8ELj64ELj8ELj8EEviiiffPKfS1_Pf_param_6,
	.param .u64 .ptr .align 1 _Z5sgemmILj64ELj8ELj64ELj8ELj8EEviiiffPKfS1_Pf_param_7
)
{
	.reg .pred 	%p<4>;
	.reg .b32 	%r<109>;
	.reg .b32 	%f<679>;
	.reg .b64 	%rd<212>;
	// demoted variable
	.shared .align 4 .b8 _ZZ5sgemmILj64ELj8ELj64ELj8ELj8EEviiiffPKfS1_PfE2As[2048];
	// demoted variable
	.shared .align 4 .b8 _ZZ5sgemmILj64ELj8ELj64ELj8ELj8EEviiiffPKfS1_PfE2Bs[2048];
	ld.param.u32 	%r5, [_Z5sgemmILj64ELj8ELj64ELj8ELj8EEviiiffPKfS1_Pf_param_1];
	ld.param.u64 	%rd8, [_Z5sgemmILj64ELj8ELj64ELj8ELj8EEviiiffPKfS1_Pf_param_5];
	ld.param.u64 	%rd9, [_Z5sgemmILj64ELj8ELj64ELj8ELj8EEviiiffPKfS1_Pf_param_6];
	cvta.to.global.u64 	%rd10, %rd8;
	cvta.to.global.u64 	%rd11, %rd9;
	mov.u32 	%r7, %ctaid.x;
	mul.lo.s32 	%r8, %r7, %r5;
	shl.b32 	%r9, %r8, 6;
	mul.wide.u32 	%rd12, %r9, 4;
	add.s64 	%rd210, %rd10, %rd12;
	mov.u32 	%r10, %ctaid.y;
	shl.b32 	%r11, %r10, 6;
	mul.wide.u32 	%rd13, %r11, 4;
	add.s64 	%rd211, %rd11, %rd13;
	setp.lt.u32 	%p1, %r5, 8;
	mov.f32 	%f615, 0f00000000;
	mov.f32 	%f616, %f615;
	mov.f32 	%f617, %f615;
	mov.f32 	%f618, %f615;
	mov.f32 	%f619, %f615;
	mov.f32 	%f620, %f615;
	mov.f32 	%f621, %f615;
	mov.f32 	%f622, %f615;
	mov.f32 	%f623, %f615;
	mov.f32 	%f624, %f615;
	mov.f32 	%f625, %f615;
	mov.f32 	%f626, %f615;
	mov.f32 	%f627, %f615;
	mov.f32 	%f628, %f615;
	mov.f32 	%f629, %f615;
	mov.f32 	%f630, %f615;
	mov.f32 	%f631, %f615;
	mov.f32 	%f632, %f615;
	mov.f32 	%f633, %f615;
	mov.f32 	%f634, %f615;
	mov.f32 	%f635, %f615;
	mov.f32 	%f636, %f615;
	mov.f32 	%f637, %f615;
	mov.f32 	%f638, %f615;
	mov.f32 	%f639, %f615;
	mov.f32 	%f640, %f615;
	mov.f32 	%f641, %f615;
	mov.f32 	%f642, %f615;
	mov.f32 	%f643, %f615;
	mov.f32 	%f644, %f615;
	mov.f32 	%f645, %f615;
	mov.f32 	%f646, %f615;
	mov.f32 	%f647, %f615;
	mov.f32 	%f648, %f615;
	mov.f32 	%f649, %f615;
	mov.f32 	%f650, %f615;
	mov.f32 	%f651, %f615;
	mov.f32 	%f652, %f615;
	mov.f32 	%f653, %f615;
	mov.f32 	%f654, %f615;
	mov.f32 	%f655, %f615;
	mov.f32 	%f656, %f615;
	mov.f32 	%f657, %f615;
	mov.f32 	%f658, %f615;
	mov.f32 	%f659, %f615;
	mov.f32 	%f660, %f615;
	mov.f32 	%f661, %f615;
	mov.f32 	%f662, %f615;
	mov.f32 	%f663, %f615;
	mov.f32 	%f664, %f615;
	mov.f32 	%f665, %f615;
	mov.f32 	%f666, %f615;
	mov.f32 	%f667, %f615;
	mov.f32 	%f668, %f615;
	mov.f32 	%f669, %f615;
	mov.f32 	%f670, %f615;
	mov.f32 	%f671, %f615;
	mov.f32 	%f672, %f615;
	mov.f32 	%f673, %f615;
	mov.f32 	%f674, %f615;
	mov.f32 	%f675, %f615;
	mov.f32 	%f676, %f615;
	mov.f32 	%f677, %f615;
	mov.f32 	%f678, %f615;
	@%p1 bra 	$L__BB1_5;
	mov.b32 	%r107, 0;
	mov.f32 	%f615, 0f00000000;
	mov.u32 	%r14, %tid.x;
	shr.u32 	%r15, %r14, 6;
	and.b32  	%r18, %r14, 63;
	and.b32  	%r20, %r14, 1016;
$L__BB1_2:
	ld.param.u32 	%r104, [_Z5sgemmILj64ELj8ELj64ELj8ELj8EEviiiffPKfS1_Pf_param_2];
	ld.param.u32 	%r102, [_Z5sgemmILj64ELj8ELj64ELj8ELj8EEviiiffPKfS1_Pf_param_1];
	mul.lo.s32 	%r16, %r15, %r104;
	shl.b32 	%r17, %r16, 3;
	add.s32 	%r19, %r17, %r18;
	mul.lo.s32 	%r21, %r20, %r102;
	and.b32  	%r22, %r14, 7;
	or.b32  	%r23, %r21, %r22;
	mul.wide.s32 	%rd14, %r23, 4;
	add.s64 	%rd15, %rd210, %rd14;
	ld.global.f32 	%f261, [%rd15];
	shl.b32 	%r24, %r14, 6;
	and.b32  	%r25, %r24, 448;
	add.s32 	%r26, %r25, %r20;
	shl.b32 	%r27, %r26, 2;
	mov.u32 	%r28, _ZZ5sgemmILj64ELj8ELj64ELj8ELj8EEviiiffPKfS1_PfE2As;
	add.s32 	%r29, %r28, %r27;
	st.shared.f32 	[%r29], %f261;
	mul.wide.s32 	%rd16, %r102, 4;
	add.s64 	%rd17, %rd15, %rd16;
	ld.global.f32 	%f262, [%rd17];
	st.shared.f32 	[%r29+4], %f262;
	add.s64 	%rd18, %rd17, %rd16;
	ld.global.f32 	%f263, [%rd18];
	st.shared.f32 	[%r29+8], %f263;
	add.s64 	%rd19, %rd18, %rd16;
	ld.global.f32 	%f264, [%rd19];
	st.shared.f32 	[%r29+12], %f264;
	add.s64 	%rd20, %rd19, %rd16;
	ld.global.f32 	%f265, [%rd20];
	st.shared.f32 	[%r29+16], %f265;
	add.s64 	%rd21, %rd20, %rd16;
	ld.global.f32 	%f266, [%rd21];
	st.shared.f32 	[%r29+20], %f266;
	add.s64 	%rd22, %rd21, %rd16;
	ld.global.f32 	%f267, [%rd22];
	st.shared.f32 	[%r29+24], %f267;
	add.s64 	%rd23, %rd22, %rd16;
	ld.global.f32 	%f268, [%rd23];
	st.shared.f32 	[%r29+28], %f268;
	mul.wide.s32 	%rd24, %r19, 4;
	add.s64 	%rd25, %rd211, %rd24;
	ld.global.f32 	%f269, [%rd25];
	shl.b32 	%r30, %r14, 2;
	and.b32  	%r31, %r30, 252;
	shl.b32 	%r32, %r15, 11;
	or.b32  	%r33, %r32, %r31;
	mov.u32 	%r34, _ZZ5sgemmILj64ELj8ELj64ELj8ELj8EEviiiffPKfS1_PfE2Bs;
	add.s32 	%r35, %r34, %r33;
	st.shared.f32 	[%r35], %f269;
	mul.wide.s32 	%rd26, %r104, 4;
	add.s64 	%rd27, %rd25, %rd26;
	ld.global.f32 	%f270, [%rd27];
	st.shared.f32 	[%r35+256], %f270;
	add.s64 	%rd28, %rd27, %rd26;
	ld.global.f32 	%f271, [%rd28];
	st.shared.f32 	[%r35+512], %f271;
	add.s64 	%rd29, %rd28, %rd26;
	ld.global.f32 	%f272, [%rd29];
	st.shared.f32 	[%r35+768], %f272;
	add.s64 	%rd30, %rd29, %rd26;
	ld.global.f32 	%f273, [%rd30];
	st.shared.f32 	[%r35+1024], %f273;
	add.s64 	%rd31, %rd30, %rd26;
	ld.global.f32 	%f274, [%rd31];
	st.shared.f32 	[%r35+1280], %f274;
	add.s64 	%rd32, %rd31, %rd26;
	ld.global.f32 	%f275, [%rd32];
	st.shared.f32 	[%r35+1536], %f275;
	add.s64 	%rd33, %rd32, %rd26;
	ld.global.f32 	%f276, [%rd33];
	st.shared.f32 	[%r35+1792], %f276;
	bar.sync 	0;
	mov.b32 	%r108, 16;
$L__BB1_3:
	mov.u32 	%r36, %tid.x;
	shl.b32 	%r37, %r36, 2;
	and.b32  	%r38, %r37, 4064;
	mov.u32 	%r39, _ZZ5sgemmILj64ELj8ELj64ELj8ELj8EEviiiffPKfS1_PfE2As;
	add.s32 	%r40, %r39, %r38;
	add.s32 	%r41, %r40, %r108;
	ld.shared.f32 	%f277, [%r41+-16];
	ld.shared.f32 	%f278, [%r41+-12];
	ld.shared.f32 	%f279, [%r41+-8];
	ld.shared.f32 	%f280, [%r41+-4];
	ld.shared.f32 	%f281, [%r41];
	ld.shared.f32 	%f282, [%r41+4];
	ld.shared.f32 	%f283, [%r41+8];
	ld.shared.f32 	%f284, [%r41+12];
	shl.b32 	%r42, %r36, 5;
	and.b32  	%r43, %r42, 224;
	mov.u32 	%r44, _ZZ5sgemmILj64ELj8ELj64ELj8ELj8EEviiiffPKfS1_PfE2Bs;
	add.s32 	%r45, %r44, %r43;
	add.s32 	%r46, %r45, %r108;
	ld.shared.f32 	%f285, [%r46+-16];
	ld.shared.f32 	%f286, [%r46+-12];
	ld.shared.f32 	%f287, [%r46+-8];
	ld.shared.f32 	%f288, [%r46+-4];
	ld.shared.f32 	%f289, [%r46];
	ld.shared.f32 	%f290, [%r46+4];
	ld.shared.f32 	%f291, [%r46+8];
	ld.shared.f32 	%f292, [%r46+12];
	fma.rn.f32 	%f678, %f277, %f285, %f678;
	fma.rn.f32 	%f677, %f277, %f286, %f677;
	fma.rn.f32 	%f676, %f277, %f287, %f676;
	fma.rn.f32 	%f675, %f277, %f288, %f675;
	fma.rn.f32 	%f674, %f277, %f289, %f674;
	fma.rn.f32 	%f673, %f277, %f290, %f673;
	fma.rn.f32 	%f672, %f277, %f291, %f672;
	fma.rn.f32 	%f671, %f277, %f292, %f671;
	fma.rn.f32 	%f670, %f278, %f285, %f670;
	fma.rn.f32 	%f669, %f278, %f286, %f669;
	fma.rn.f32 	%f668, %f278, %f287, %f668;
	fma.rn.f32 	%f667, %f278, %f288, %f667;
	fma.rn.f32 	%f666, %f278, %f289, %f666;
	fma.rn.f32 	%f665, %f278, %f290, %f665;
	fma.rn.f32 	%f664, %f278, %f291, %f664;
	fma.rn.f32 	%f663, %f278, %f292, %f663;
	fma.rn.f32 	%f662, %f279, %f285, %f662;
	fma.rn.f32 	%f661, %f279, %f286, %f661;
	fma.rn.f32 	%f660, %f279, %f287, %f660;
	fma.rn.f32 	%f659, %f279, %f288, %f659;
	fma.rn.f32 	%f658, %f279, %f289, %f658;
	fma.rn.f32 	%f657, %f279, %f290, %f657;
	fma.rn.f32 	%f656, %f279, %f291, %f656;
	fma.rn.f32 	%f655, %f279, %f292, %f655;
	fma.rn.f32 	%f654, %f280, %f285, %f654;
	fma.rn.f32 	%f653, %f280, %f286, %f653;
	fma.rn.f32 	%f652, %f280, %f287, %f652;
	fma.rn.f32 	%f651, %f280, %f288, %f651;
	fma.rn.f32 	%f650, %f280, %f289, %f650;
	fma.rn.f32 	%f649, %f280, %f290, %f649;
	fma.rn.f32 	%f648, %f280, %f291, %f648;
	fma.rn.f32 	%f647, %f280, %f292, %f647;
	fma.rn.f32 	%f646, %f281, %f285, %f646;
	fma.rn.f32 	%f645, %f281, %f286, %f645;
	fma.rn.f32 	%f644, %f281, %f287, %f644;
	fma.rn.f32 	%f643, %f281, %f288, %f643;
	fma.rn.f32 	%f642, %f281, %f289, %f642;
	fma.rn.f32 	%f641, %f281, %f290, %f641;
	fma.rn.f32 	%f640, %f281, %f291, %f640;
	fma.rn.f32 	%f639, %f281, %f292, %f639;
	fma.rn.f32 	%f638, %f282, %f285, %f638;
	fma.rn.f32 	%f637, %f282, %f286, %f637;
	fma.rn.f32 	%f636, %f282, %f287, %f636;
	fma.rn.f32 	%f635, %f282, %f288, %f635;
	fma.rn.f32 	%f634, %f282, %f289, %f634;
	fma.rn.f32 	%f633, %f282, %f290, %f633;
	fma.rn.f32 	%f632, %f282, %f291, %f632;
	fma.rn.f32 	%f631, %f282, %f292, %f631;
	fma.rn.f32 	%f630, %f283, %f285, %f630;
	fma.rn.f32 	%f629, %f283, %f286, %f629;
	fma.rn.f32 	%f628, %f283, %f287, %f628;
	fma.rn.f32 	%f627, %f283, %f288, %f627;
	fma.rn.f32 	%f626, %f283, %f289, %f626;
	fma.rn.f32 	%f625, %f283, %f290, %f625;
	fma.rn.f32 	%f624, %f283, %f291, %f624;
	fma.rn.f32 	%f623, %f283, %f292, %f623;
	fma.rn.f32 	%f622, %f284, %f285, %f622;
	fma.rn.f32 	%f621, %f284, %f286, %f621;
	fma.rn.f32 	%f620, %f284, %f287, %f620;
	fma.rn.f32 	%f619, %f284, %f288, %f619;
	fma.rn.f32 	%f618, %f284, %f289, %f618;
	fma.rn.f32 	%f617, %f284, %f290, %f617;
	fma.rn.f32 	%f616, %f284, %f291, %f616;
	fma.rn.f32 	%f615, %f284, %f292, %f615;
	add.s32 	%r108, %r108, 256;
	setp.ne.s32 	%p2, %r108, 2064;
	@%p2 bra 	$L__BB1_3;
	ld.param.u32 	%r105, [_Z5sgemmILj64ELj8ELj64ELj8ELj8EEviiiffPKfS1_Pf_param_2];
	ld.param.u32 	%r103, [_Z5sgemmILj64ELj8ELj64ELj8ELj8EEviiiffPKfS1_Pf_param_1];
	bar.sync 	0;
	add.s32 	%r107, %r107, 1;
	shr.u32 	%r47, %r103, 3;
	setp.eq.s32 	%p3, %r107, %r47;
	shl.b32 	%r48, %r105, 3;
	mul.wide.u32 	%rd34, %r48, 4;
	add.s64 	%rd211, %rd211, %rd34;
	add.s64 	%rd210, %rd210, 32;
	@%p3 bra 	$L__BB1_5;
	bra.uni 	$L__BB1_2;
$L__BB1_5:
	ld.param.u64 	%rd209, [_Z5sgemmILj64ELj8ELj64ELj8ELj8EEviiiffPKfS1_Pf_param_7];
	ld.param.f32 	%f486, [_Z5sgemmILj64ELj8ELj64ELj8ELj8EEviiiffPKfS1_Pf_param_4];
	ld.param.f32 	%f485, [_Z5sgemmILj64ELj8ELj64ELj8ELj8EEviiiffPKfS1_Pf_param_3];
	ld.param.u32 	%r106, [_Z5sgemmILj64ELj8ELj64ELj8ELj8EEviiiffPKfS1_Pf_param_2];
	mov.u32 	%r49, %ctaid.x;
	mul.lo.s32 	%r50, %r49, %r106;
	shl.b32 	%r51, %r50, 6;
	mov.u32 	%r52, %ctaid.y;
	shl.b32 	%r53, %r52, 6;
	add.s32 	%r54, %r51, %r53;
	cvt.u64.u32 	%rd35, %r54;
	mov.u32 	%r55, %tid.x;
	shl.b32 	%r56, %r55, 3;
	and.b32  	%r57, %r56, 56;
	and.b32  	%r58, %r55, 1016;
	mad.lo.s32 	%r59, %r58, %r106, %r57;
	cvt.u64.u32 	%rd36, %r59;
	add.s64 	%rd37, %rd36, %rd35;
	cvta.to.global.u64 	%rd38, %rd209;
	shl.b64 	%rd39, %rd37, 2;
	add.s64 	%rd40, %rd38, %rd39;
	ld.global.f32 	%f293, [%rd40];
	mul.f32 	%f294, %f486, %f293;
	fma.rn.f32 	%f295, %f485, %f678, %f294;
	st.global.f32 	[%rd40], %f295;
	ld.global.f32 	%f296, [%rd40+4];
	mul.f32 	%f297, %f486, %f296;
	fma.rn.f32 	%f298, %f485, %f677, %f297;
	st.global.f32 	[%rd40+4], %f298;
	ld.global.f32 	%f299, [%rd40+8];
	mul.f32 	%f300, %f486, %f299;
	fma.rn.f32 	%f301, %f485, %f676, %f300;
	st.global.f32 	[%rd40+8], %f301;
	ld.global.f32 	%f302, [%rd40+12];
	mul.f32 	%f303, %f486, %f302;
	fma.rn.f32 	%f304, %f485, %f675, %f303;
	st.global.f32 	[%rd40+12], %f304;
	ld.global.f32 	%f305, [%rd40+16];
	mul.f32 	%f306, %f486, %f305;
	fma.rn.f32 	%f307, %f485, %f674, %f306;
	st.global.f32 	[%rd40+16], %f307;
	ld.global.f32 	%f308, [%rd40+20];
	mul.f32 	%f309, %f486, %f308;
	fma.rn.f32 	%f310, %f485, %f673, %f309;
	st.global.f32 	[%rd40+20], %f310;
	ld.global.f32 	%f311, [%rd40+24];
	mul.f32 	%f312, %f486, %f311;
	fma.rn.f32 	%f313, %f485, %f672, %f312;
	st.global.f32 	[%rd40+24], %f313;
	ld.global.f32 	%f314, [%rd40+28];
	mul.f32 	%f315, %f486, %f314;
	fma.rn.f32 	%f316, %f485, %f671, %f315;
	st.global.f32 	[%rd40+28], %f316;
	add.s32 	%r60, %r59, %r106;
	cvt.u64.u32 	%rd41, %r60;
	add.s64 	%rd42, %rd41, %rd35;
	shl.b64 	%rd43, %rd42, 2;
	add.s64 	%rd44, %rd38, %rd43;
	ld.global.f32 	%f317, [%rd44];
	mul.f32 	%f318, %f486, %f317;
	fma.rn.f32 	%f319, %f485, %f670, %f318;
	st.global.f32 	[%rd44], %f319;
	add.s32 	%r61, %r60, 1;
	cvt.u64.u32 	%rd45, %r61;
	add.s64 	%rd46, %rd45, %rd35;
	shl.b64 	%rd47, %rd46, 2;
	add.s64 	%rd48, %rd38, %rd47;
	ld.global.f32 	%f320, [%rd48];
	mul.f32 	%f321, %f486, %f320;
	fma.rn.f32 	%f322, %f485, %f669, %f321;
	st.global.f32 	[%rd48], %f322;
	add.s32 	%r62, %r60, 2;
	cvt.u64.u32 	%rd49, %r62;
	add.s64 	%rd50, %rd49, %rd35;
	shl.b64 	%rd51, %rd50, 2;
	add.s64 	%rd52, %rd38, %rd51;
	ld.global.f32 	%f323, [%rd52];
	mul.f32 	%f324, %f486, %f323;
	fma.rn.f32 	%f325, %f485, %f668, %f324;
	st.global.f32 	[%rd52], %f325;
	add.s32 	%r63, %r60, 3;
	cvt.u64.u32 	%rd53, %r63;
	add.s64 	%rd54, %rd53, %rd35;
	shl.b64 	%rd55, %rd54, 2;
	add.s64 	%rd56, %rd38, %rd55;
	ld.global.f32 	%f326, [%rd56];
	mul.f32 	%f327, %f486, %f326;
	fma.rn.f32 	%f328, %f485, %f667, %f327;
	st.global.f32 	[%rd56], %f328;
	add.s32 	%r64, %r60, 4;
	cvt.u64.u32 	%rd57, %r64;
	add.s64 	%rd58, %rd57, %rd35;
	shl.b64 	%rd59, %rd58, 2;
	add.s64 	%rd60, %rd38, %rd59;
	ld.global.f32 	%f329, [%rd60];
	mul.f32 	%f330, %f486, %f329;
	fma.rn.f32 	%f331, %f485, %f666, %f330;
	st.global.f32 	[%rd60], %f331;
	add.s32 	%r65, %r60, 5;
	cvt.u64.u32 	%rd61, %r65;
	add.s64 	%rd62, %rd61, %rd35;
	shl.b64 	%rd63, %rd62, 2;
	add.s64 	%rd64, %rd38, %rd63;
	ld.global.f32 	%f332, [%rd64];
	mul.f32 	%f333, %f486, %f332;
	fma.rn.f32 	%f334, %f485, %f665, %f333;
	st.global.f32 	[%rd64], %f334;
	add.s32 	%r66, %r60, 6;
	cvt.u64.u32 	%rd65, %r66;
	add.s64 	%rd66, %rd65, %rd35;
	shl.b64 	%rd67, %rd66, 2;
	add.s64 	%rd68, %rd38, %rd67;
	ld.global.f32 	%f335, [%rd68];
	mul.f32 	%f336, %f486, %f335;
	fma.rn.f32 	%f337, %f485, %f664, %f336;
	st.global.f32 	[%rd68], %f337;
	add.s32 	%r67, %r60, 7;
	cvt.u64.u32 	%rd69, %r67;
	add.s64 	%rd70, %rd69, %rd35;
	shl.b64 	%rd71, %rd70, 2;
	add.s64 	%rd72, %rd38, %rd71;
	ld.global.f32 	%f338, [%rd72];
	mul.f32 	%f339, %f486, %f338;
	fma.rn.f32 	%f340, %f485, %f663, %f339;
	st.global.f32 	[%rd72], %f340;
	add.s32 	%r68, %r60, %r106;
	cvt.u64.u32 	%rd73, %r68;
	add.s64 	%rd74, %rd73, %rd35;
	shl.b64 	%rd75, %rd74, 2;
	add.s64 	%rd76, %rd38, %rd75;
	ld.global.f32 	%f341, [%rd76];
	mul.f32 	%f342, %f486, %f341;
	fma.rn.f32 	%f343, %f485, %f662, %f342;
	st.global.f32 	[%rd76], %f343;
	ld.global.f32 	%f344, [%rd76+4];
	mul.f32 	%f345, %f486, %f344;
	fma.rn.f32 	%f346, %f485, %f661, %f345;
	st.global.f32 	[%rd76+4], %f346;
	add.s32 	%r69, %r62, %r106;
	cvt.u64.u32 	%rd77, %r69;
	add.s64 	%rd78, %rd77, %rd35;
	shl.b64 	%rd79, %rd78, 2;
	add.s64 	%rd80, %rd38, %rd79;
	ld.global.f32 	%f347, [%rd80];
	mul.f32 	%f348, %f486, %f347;
	fma.rn.f32 	%f349, %f485, %f660, %f348;
	st.global.f32 	[%rd80], %f349;
	ld.global.f32 	%f350, [%rd80+4];
	mul.f32 	%f351, %f486, %f350;
	fma.rn.f32 	%f352, %f485, %f659, %f351;
	st.global.f32 	[%rd80+4], %f352;
	add.s32 	%r70, %r69, 2;
	cvt.u64.u32 	%rd81, %r70;
	add.s64 	%rd82, %rd81, %rd35;
	shl.b64 	%rd83, %rd82, 2;
	add.s64 	%rd84, %rd38, %rd83;
	ld.global.f32 	%f353, [%rd84];
	mul.f32 	%f354, %f486, %f353;
	fma.rn.f32 	%f355, %f485, %f658, %f354;
	st.global.f32 	[%rd84], %f355;
	ld.global.f32 	%f356, [%rd84+4];
	mul.f32 	%f357, %f486, %f356;
	fma.rn.f32 	%f358, %f485, %f657, %f357;
	st.global.f32 	[%rd84+4], %f358;
	add.s32 	%r71, %r69, 4;
	cvt.u64.u32 	%rd85, %r71;
	add.s64 	%rd86, %rd85, %rd35;
	shl.b64 	%rd87, %rd86, 2;
	add.s64 	%rd88, %rd38, %rd87;
	ld.global.f32 	%f359, [%rd88];
	mul.f32 	%f360, %f486, %f359;
	fma.rn.f32 	%f361, %f485, %f656, %f360;
	st.global.f32 	[%rd88], %f361;
	ld.global.f32 	%f362, [%rd88+4];
	mul.f32 	%f363, %f486, %f362;
	fma.rn.f32 	%f364, %f485, %f655, %f363;
	st.global.f32 	[%rd88+4], %f364;
	add.s32 	%r72, %r68, %r106;
	cvt.u64.u32 	%rd89, %r72;
	add.s64 	%rd90, %rd89, %rd35;
	shl.b64 	%rd91, %rd90, 2;
	add.s64 	%rd92, %rd38, %rd91;
	ld.global.f32 	%f365, [%rd92];
	mul.f32 	%f366, %f486, %f365;
	fma.rn.f32 	%f367, %f485, %f654, %f366;
	st.global.f32 	[%rd92], %f367;
	add.s32 	%r73, %r72, 1;
	cvt.u64.u32 	%rd93, %r73;
	add.s64 	%rd94, %rd93, %rd35;
	shl.b64 	%rd95, %rd94, 2;
	add.s64 	%rd96, %rd38, %rd95;
	ld.global.f32 	%f368, [%rd96];
	mul.f32 	%f369, %f486, %f368;
	fma.rn.f32 	%f370, %f485, %f653, %f369;
	st.global.f32 	[%rd96], %f370;
	add.s32 	%r74, %r72, 2;
	cvt.u64.u32 	%rd97, %r74;
	add.s64 	%rd98, %rd97, %rd35;
	shl.b64 	%rd99, %rd98, 2;
	add.s64 	%rd100, %rd38, %rd99;
	ld.global.f32 	%f371, [%rd100];
	mul.f32 	%f372, %f486, %f371;
	fma.rn.f32 	%f373, %f485, %f652, %f372;
	st.global.f32 	[%rd100], %f373;
	add.s32 	%r75, %r72, 3;
	cvt.u64.u32 	%rd101, %r75;
	add.s64 	%rd102, %rd101, %rd35;
	shl.b64 	%rd103, %rd102, 2;
	add.s64 	%rd104, %rd38, %rd103;
	ld.global.f32 	%f374, [%rd104];
	mul.f32 	%f375, %f486, %f374;
	fma.rn.f32 	%f376, %f485, %f651, %f375;
	st.global.f32 	[%rd104], %f376;
	add.s32 	%r76, %r72, 4;
	cvt.u64.u32 	%rd105, %r76;
	add.s64 	%rd106, %rd105, %rd35;
	shl.b64 	%rd107, %rd106, 2;
	add.s64 	%rd108, %rd38, %rd107;
	ld.global.f32 	%f377, [%rd108];
	mul.f32 	%f378, %f486, %f377;
	fma.rn.f32 	%f379, %f485, %f650, %f378;
	st.global.f32 	[%rd108], %f379;
	add.s32 	%r77, %r72, 5;
	cvt.u64.u32 	%rd109, %r77;
	add.s64 	%rd110, %rd109, %rd35;
	shl.b64 	%rd111, %rd110, 2;
	add.s64 	%rd112, %rd38, %rd111;
	ld.global.f32 	%f380, [%rd112];
	mul.f32 	%f381, %f486, %f380;
	fma.rn.f32 	%f382, %f485, %f649, %f381;
	st.global.f32 	[%rd112], %f382;
	add.s32 	%r78, %r72, 6;
	cvt.u64.u32 	%rd113, %r78;
	add.s64 	%rd114, %rd113, %rd35;
	shl.b64 	%rd115, %rd114, 2;
	add.s64 	%rd116, %rd38, %rd115;
	ld.global.f32 	%f383, [%rd116];
	mul.f32 	%f384, %f486, %f383;
	fma.rn.f32 	%f385, %f485, %f648, %f384;
	st.global.f32 	[%rd116], %f385;
	add.s32 	%r79, %r72, 7;
	cvt.u64.u32 	%rd117, %r79;
	add.s64 	%rd118, %rd117, %rd35;
	shl.b64 	%rd119, %rd118, 2;
	add.s64 	%rd120, %rd38, %rd119;
	ld.global.f32 	%f386, [%rd120];
	mul.f32 	%f387, %f486, %f386;
	fma.rn.f32 	%f388, %f485, %f647, %f387;
	st.global.f32 	[%rd120], %f388;
	add.s32 	%r80, %r72, %r106;
	cvt.u64.u32 	%rd121, %r80;
	add.s64 	%rd122, %rd121, %rd35;
	shl.b64 	%rd123, %rd122, 2;
	add.s64 	%rd124, %rd38, %rd123;
	ld.global.f32 	%f389, [%rd124];
	mul.f32 	%f390, %f486, %f389;
	fma.rn.f32 	%f391, %f485, %f646, %f390;
	st.global.f32 	[%rd124], %f391;
	ld.global.f32 	%f392, [%rd124+4];
	mul.f32 	%f393, %f486, %f392;
	fma.rn.f32 	%f394, %f485, %f645, %f393;
	st.global.f32 	[%rd124+4], %f394;
	ld.global.f32 	%f395, [%rd124+8];
	mul.f32 	%f396, %f486, %f395;
	fma.rn.f32 	%f397, %f485, %f644, %f396;
	st.global.f32 	[%rd124+8], %f397;
	ld.global.f32 	%f398, [%rd124+12];
	mul.f32 	%f399, %f486, %f398;
	fma.rn.f32 	%f400, %f485, %f643, %f399;
	st.global.f32 	[%rd124+12], %f400;
	add.s32 	%r81, %r76, %r106;
	cvt.u64.u32 	%rd125, %r81;
	add.s64 	%rd126, %rd125, %rd35;
	shl.b64 	%rd127, %rd126, 2;
	add.s64 	%rd128, %rd38, %rd127;
	ld.global.f32 	%f401, [%rd128];
	mul.f32 	%f402, %f486, %f401;
	fma.rn.f32 	%f403, %f485, %f642, %f402;
	st.global.f32 	[%rd128], %f403;
	ld.global.f32 	%f404, [%rd128+4];
	mul.f32 	%f405, %f486, %f404;
	fma.rn.f32 	%f406, %f485, %f641, %f405;
	st.global.f32 	[%rd128+4], %f406;
	ld.global.f32 	%f407, [%rd128+8];
	mul.f32 	%f408, %f486, %f407;
	fma.rn.f32 	%f409, %f485, %f640, %f408;
	st.global.f32 	[%rd128+8], %f409;
	ld.global.f32 	%f410, [%rd128+12];
	mul.f32 	%f411, %f486, %f410;
	fma.rn.f32 	%f412, %f485, %f639, %f411;
	st.global.f32 	[%rd128+12], %f412;
	add.s32 	%r82, %r80, %r106;
	cvt.u64.u32 	%rd129, %r82;
	add.s64 	%rd130, %rd129, %rd35;
	shl.b64 	%rd131, %rd130, 2;
	add.s64 	%rd132, %rd38, %rd131;
	ld.global.f32 	%f413, [%rd132];
	mul.f32 	%f414, %f486, %f413;
	fma.rn.f32 	%f415, %f485, %f638, %f414;
	st.global.f32 	[%rd132], %f415;
	add.s32 	%r83, %r82, 1;
	cvt.u64.u32 	%rd133, %r83;
	add.s64 	%rd134, %rd133, %rd35;
	shl.b64 	%rd135, %rd134, 2;
	add.s64 	%rd136, %rd38, %rd135;
	ld.global.f32 	%f416, [%rd136];
	mul.f32 	%f417, %f486, %f416;
	fma.rn.f32 	%f418, %f485, %f637, %f417;
	st.global.f32 	[%rd136], %f418;
	add.s32 	%r84, %r82, 2;
	cvt.u64.u32 	%rd137, %r84;
	add.s64 	%rd138, %rd137, %rd35;
	shl.b64 	%rd139, %rd138, 2;
	add.s64 	%rd140, %rd38, %rd139;
	ld.global.f32 	%f419, [%rd140];
	mul.f32 	%f420, %f486, %f419;
	fma.rn.f32 	%f421, %f485, %f636, %f420;
	st.global.f32 	[%rd140], %f421;
	add.s32 	%r85, %r82, 3;
	cvt.u64.u32 	%rd141, %r85;
	add.s64 	%rd142, %rd141, %rd35;
	shl.b64 	%rd143, %rd142, 2;
	add.s64 	%rd144, %rd38, %rd143;
	ld.global.f32 	%f422, [%rd144];
	mul.f32 	%f423, %f486, %f422;
	fma.rn.f32 	%f424, %f485, %f635, %f423;
	st.global.f32 	[%rd144], %f424;
	add.s32 	%r86, %r82, 4;
	cvt.u64.u32 	%rd145, %r86;
	add.s64 	%rd146, %rd145, %rd35;
	shl.b64 	%rd147, %rd146, 2;
	add.s64 	%rd148, %rd38, %rd147;
	ld.global.f32 	%f425, [%rd148];
	mul.f32 	%f426, %f486, %f425;
	fma.rn.f32 	%f427, %f485, %f634, %f426;
	st.global.f32 	[%rd148], %f427;
	add.s32 	%r87, %r82, 5;
	cvt.u64.u32 	%rd149, %r87;
	add.s64 	%rd150, %rd149, %rd35;
	shl.b64 	%rd151, %rd150, 2;
	add.s64 	%rd152, %rd38, %rd151;
	ld.global.f32 	%f428, [%rd152];
	mul.f32 	%f429, %f486, %f428;
	fma.rn.f32 	%f430, %f485, %f633, %f429;
	st.global.f32 	[%rd152], %f430;
	add.s32 	%r88, %r82, 6;
	cvt.u64.u32 	%rd153, %r88;
	add.s64 	%rd154, %rd153, %rd35;
	shl.b64 	%rd155, %rd154, 2;
	add.s64 	%rd156, %rd38, %rd155;
	ld.global.f32 	%f431, [%rd156];
	mul.f32 	%f432, %f486, %f431;
	fma.rn.f32 	%f433, %f485, %f632, %f432;
	st.global.f32 	[%rd156], %f433;
	add.s32 	%r89, %r82, 7;
	cvt.u64.u32 	%rd157, %r89;
	add.s64 	%rd158, %rd157, %rd35;
	shl.b64 	%rd159, %rd158, 2;
	add.s64 	%rd160, %rd38, %rd159;
	ld.global.f32 	%f434, [%rd160];
	mul.f32 	%f435, %f486, %f434;
	fma.rn.f32 	%f436, %f485, %f631, %f435;
	st.global.f32 	[%rd160], %f436;
	add.s32 	%r90, %r82, %r106;
	cvt.u64.u32 	%rd161, %r90;
	add.s64 	%rd162, %rd161, %rd35;
	shl.b64 	%rd163, %rd162, 2;
	add.s64 	%rd164, %rd38, %rd163;
	ld.global.f32 	%f437, [%rd164];
	mul.f32 	%f438, %f486, %f437;
	fma.rn.f32 	%f439, %f485, %f630, %f438;
	st.global.f32 	[%rd164], %f439;
	ld.global.f32 	%f440, [%rd164+4];
	mul.f32 	%f441, %f486, %f440;
	fma.rn.f32 	%f442, %f485, %f629, %f441;
	st.global.f32 	[%rd164+4], %f442;
	add.s32 	%r91, %r84, %r106;
	cvt.u64.u32 	%rd165, %r91;
	add.s64 	%rd166, %rd165, %rd35;
	shl.b64 	%rd167, %rd166, 2;
	add.s64 	%rd168, %rd38, %rd167;
	ld.global.f32 	%f443, [%rd168];
	mul.f32 	%f444, %f486, %f443;
	fma.rn.f32 	%f445, %f485, %f628, %f444;
	st.global.f32 	[%rd168], %f445;
	ld.global.f32 	%f446, [%rd168+4];
	mul.f32 	%f447, %f486, %f446;
	fma.rn.f32 	%f448, %f485, %f627, %f447;
	st.global.f32 	[%rd168+4], %f448;
	add.s32 	%r92, %r91, 2;
	cvt.u64.u32 	%rd169, %r92;
	add.s64 	%rd170, %rd169, %rd35;
	shl.b64 	%rd171, %rd170, 2;
	add.s64 	%rd172, %rd38, %rd171;
	ld.global.f32 	%f449, [%rd172];
	mul.f32 	%f450, %f486, %f449;
	fma.rn.f32 	%f451, %f485, %f626, %f450;
	st.global.f32 	[%rd172], %f451;
	ld.global.f32 	%f452, [%rd172+4];
	mul.f32 	%f453, %f486, %f452;
	fma.rn.f32 	%f454, %f485, %f625, %f453;
	st.global.f32 	[%rd172+4], %f454;
	add.s32 	%r93, %r91, 4;
	cvt.u64.u32 	%rd173, %r93;
	add.s64 	%rd174, %rd173, %rd35;
	shl.b64 	%rd175, %rd174, 2;
	add.s64 	%rd176, %rd38, %rd175;
	ld.global.f32 	%f455, [%rd176];
	mul.f32 	%f456, %f486, %f455;
	fma.rn.f32 	%f457, %f485, %f624, %f456;
	st.global.f32 	[%rd176], %f457;
	ld.global.f32 	%f458, [%rd176+4];
	mul.f32 	%f459, %f486, %f458;
	fma.rn.f32 	%f460, %f485, %f623, %f459;
	st.global.f32 	[%rd176+4], %f460;
	add.s32 	%r94, %r90, %r106;
	cvt.u64.u32 	%rd177, %r94;
	add.s64 	%rd178, %rd177, %rd35;
	shl.b64 	%rd179, %rd178, 2;
	add.s64 	%rd180, %rd38, %rd179;
	ld.global.f32 	%f461, [%rd180];
	mul.f32 	%f462, %f486, %f461;
	fma.rn.f32 	%f463, %f485, %f622, %f462;
	st.global.f32 	[%rd180], %f463;
	add.s32 	%r95, %r94, 1;
	cvt.u64.u32 	%rd181, %r95;
	add.s64 	%rd182, %rd181, %rd35;
	shl.b64 	%rd183, %rd182, 2;
	add.s64 	%rd184, %rd38, %rd183;
	ld.global.f32 	%f464, [%rd184];
	mul.f32 	%f465, %f486, %f464;
	fma.rn.f32 	%f466, %f485, %f621, %f465;
	st.global.f32 	[%rd184], %f466;
	add.s32 	%r96, %r94, 2;
	cvt.u64.u32 	%rd185, %r96;
	add.s64 	%rd186, %rd185, %rd35;
	shl.b64 	%rd187, %rd186, 2;
	add.s64 	%rd188, %rd38, %rd187;
	ld.global.f32 	%f467, [%rd188];
	mul.f32 	%f468, %f486, %f467;
	fma.rn.f32 	%f469, %f485, %f620, %f468;
	st.global.f32 	[%rd188], %f469;
	add.s32 	%r97, %r94, 3;
	cvt.u64.u32 	%rd189, %r97;
	add.s64 	%rd190, %rd189, %rd35;
	shl.b64 	%rd191, %rd190, 2;
	add.s64 	%rd192, %rd38, %rd191;
	ld.global.f32 	%f470, [%rd192];
	mul.f32 	%f471, %f486, %f470;
	fma.rn.f32 	%f472, %f485, %f619, %f471;
	st.global.f32 	[%rd192], %f472;
	add.s32 	%r98, %r94, 4;
	cvt.u64.u32 	%rd193, %r98;
	add.s64 	%rd194, %rd193, %rd35;
	shl.b64 	%rd195, %rd194, 2;
	add.s64 	%rd196, %rd38, %rd195;
	ld.global.f32 	%f473, [%rd196];
	mul.f32 	%f474, %f486, %f473;
	fma.rn.f32 	%f475, %f485, %f618, %f474;
	st.global.f32 	[%rd196], %f475;
	add.s32 	%r99, %r94, 5;
	cvt.u64.u32 	%rd197, %r99;
	add.s64 	%rd198, %rd197, %rd35;
	shl.b64 	%rd199, %rd198, 2;
	add.s64 	%rd200, %rd38, %rd199;
	ld.global.f32 	%f476, [%rd200];
	mul.f32 	%f477, %f486, %f476;
	fma.rn.f32 	%f478, %f485, %f617, %f477;
	st.global.f32 	[%rd200], %f478;
	add.s32 	%r100, %r94, 6;
	cvt.u64.u32 	%rd201, %r100;
	add.s64 	%rd202, %rd201, %rd35;
	shl.b64 	%rd203, %rd202, 2;
	add.s64 	%rd204, %rd38, %rd203;
	ld.global.f32 	%f479, [%rd204];
	mul.f32 	%f480, %f486, %f479;
	fma.rn.f32 	%f481, %f485, %f616, %f480;
	st.global.f32 	[%rd204], %f481;
	add.s32 	%r101, %r94, 7;
	cvt.u64.u32 	%rd205, %r101;
	add.s64 	%rd206, %rd205, %rd35;
	shl.b64 	%rd207, %rd206, 2;
	add.s64 	%rd208, %rd38, %rd207;
	ld.global.f32 	%f482, [%rd208];
	mul.f32 	%f483, %f486, %f482;
	fma.rn.f32 	%f484, %f485, %f615, %f483;
	st.global.f32 	[%rd208], %f484;
	ret;

}


// ===== COMPILED SASS (sm_100) =====

	.target	sm_100

	.elftype	@"ET_EXEC"


//--------------------- .note.nv.tkinfo           --------------------------
	.section	.note.nv.tkinfo,"",@"SHT_NOTE"
	.sectionflags	@"SHF_NOTE_NV_TKINFO"
	.tkinfo
        /*0018*/ 	.word	0x00000002
        /*0030*/ 	.string	""
        /*0030*/ 	.string	"ptxas"
        /*0030*/ 	.string	"Cuda compilation tools, release 13.0, V13.0.88"
        /*0030*/ 	.string	"Build cuda_13.0.r13.0/compiler.36424714_0"
        /*0030*/ 	.string	"-arch sm_100 -m 64 "



//--------------------- .note.nv.cuinfo           --------------------------
	.section	.note.nv.cuinfo,"",@"SHT_NOTE"
	.sectionflags	@"SHF_NOTE_NV_CUINFO"
        /*0018*/ 	.short	0x0002
        /*001a*/ 	.short	0x0064
        /*001c*/ 	.short	0x0082
	.zero		2


//--------------------- .nv.info                  --------------------------
	.section	.nv.info,"",@"SHT_CUDA_INFO"
	.align	4


	//----- nvinfo : EIATTR_REGCOUNT
	.align		4
        /*0000*/ 	.byte	0x04, 0x2f
        /*0002*/ 	.short	(.L_1 - .L_0)
	.align		4
.L_0:
        /*0004*/ 	.word	index@(_Z5sgemmILj128ELj8ELj128ELj8ELj8EEviiiffPKfS1_Pf)
        /*0008*/ 	.word	0x00000060


	//----- nvinfo : EIATTR_FRAME_SIZE
	.align		4
.L_1:
        /*000c*/ 	.byte	0x04, 0x11
        /*000e*/ 	.short	(.L_3 - .L_2)
	.align		4
.L_2:
        /*0010*/ 	.word	index@(_Z5sgemmILj128ELj8ELj128ELj8ELj8EEviiiffPKfS1_Pf)
        /*0014*/ 	.word	0x00000000


	//----- nvinfo : EIATTR_REGCOUNT
	.align		4
.L_3:
        /*0018*/ 	.byte	0x04, 0x2f
        /*001a*/ 	.short	(.L_5 - .L_4)
	.align		4
.L_4:
        /*001c*/ 	.word	index@(_Z5sgemmILj64ELj8ELj64ELj8ELj8EEviiiffPKfS1_Pf)
        /*0020*/ 	.word	0x00000060


	//----- nvinfo : EIATTR_FRAME_SIZE
	.align		4
.L_5:
        /*0024*/ 	.byte	0x04, 0x11
        /*0026*/ 	.short	(.L_7 - .L_6)
	.align		4
.L_6:
        /*0028*/ 	.word	index@(_Z5sgemmILj64ELj8ELj64ELj8ELj8EEviiiffPKfS1_Pf)
        /*002c*/ 	.word	0x00000000


	//----- nvinfo : EIATTR_MIN_STACK_SIZE
	.align		4
.L_7:
        /*0030*/ 	.byte	0x04, 0x12
        /*0032*/ 	.short	(.L_9 - .L_8)
	.align		4
.L_8:
        /*0034*/ 	.word	index@(_Z5sgemmILj64ELj8ELj64ELj8ELj8EEviiiffPKfS1_Pf)
        /*0038*/ 	.word	0x00000000


	//----- nvinfo : EIATTR_MIN_STACK_SIZE
	.align		4
.L_9:
        /*003c*/ 	.byte	0x04, 0x12
        /*003e*/ 	.short	(.L_11 - .L_10)
	.align		4
.L_10:
        /*0040*/ 	.word	index@(_Z5sgemmILj128ELj8ELj128ELj8ELj8EEviiiffPKfS1_Pf)
        /*0044*/ 	.word	0x00000000
.L_11:


//--------------------- .nv.compat                --------------------------
	.section	.nv.compat,"",@"SHT_CUDA_COMPAT_INFO"
	.align	4
        /*0000*/ 	.byte	0x02, 0x09, 0x00, 0x00, 0x02, 0x02, 0x01, 0x00, 0x02, 0x05, 0x05, 0x00, 0x03, 0x07, 0x01, 0x01
        /*0010*/ 	.byte	0x02, 0x03, 0x00, 0x00, 0x02, 0x06, 0x01, 0x00, 0x04, 0x0b, 0x08, 0x00, 0x09, 0x00, 0x00, 0x00
        /*0020*/ 	.byte	0x00, 0x00, 0x00, 0x00


//--------------------- .nv.info._Z5sgemmILj64ELj8ELj64ELj8ELj8EEviiiffPKfS1_Pf --------------------------
	.section	.nv.info._Z5sgemmILj64ELj8ELj64ELj8ELj8EEviiiffPKfS1_Pf,"",@"SHT_CUDA_INFO"
	.sectionflags	@""
	.align	4


	//----- nvinfo : EIATTR_CUDA_API_VERSION
	.align		4
        /*0000*/ 	.byte	0x04, 0x37
        /*0002*/ 	.short	(.L_13 - .L_12)
.L_12:
        /*0004*/ 	.word	0x00000082


	//----- nvinfo : EIATTR_KPARAM_INFO
	.align		4
.L_13:
        /*0008*/ 	.byte	0x04, 0x17
        /*000a*/ 	.short	(.L_15 - .L_14)
.L_14:
        /*000c*/ 	.word	0x00000000
        /*0010*/ 	.short	0x0007
        /*0012*/ 	.short	0x0028
        /*0014*/ 	.byte	0x00, 0xf5, 0x21, 0x00


	//----- nvinfo : EIATTR_KPARAM_INFO
	.align		4
.L_15:
        /*0018*/ 	.byte	0x04, 0x17
        /*001a*/ 	.short	(.L_17 - .L_16)
.L_16:
        /*001c*/ 	.word	0x00000000
        /*0020*/ 	.short	0x0006
        /*0022*/ 	.short	0x0020
        /*0024*/ 	.byte	0x00, 0xf5, 0x21, 0x00


	//----- nvinfo : EIATTR_KPARAM_INFO
	.align		4
.L_17:
        /*0028*/ 	.byte	0x04, 0x17
        /*002a*/ 	.short	(.L_19 - .L_18)
.L_18:
        /*002c*/ 	.word	0x00000000
        /*0030*/ 	.short	0x0005
        /*0032*/ 	.short	0x0018
        /*0034*/ 	.byte	0x00, 0xf5, 0x21, 0x00


	//----- nvinfo : EIATTR_KPARAM_INFO
	.align		4
.L_19:
        /*0038*/ 	.byte	0x04, 0x17
        /*003a*/ 	.short	(.L_21 - .L_20)
.L_20:
        /*003c*/ 	.word	0x00000000
        /*0040*/ 	.short	0x0004
        /*0042*/ 	.short	0x0010
        /*0044*/ 	.byte	0x00, 0xf0, 0x11, 0x00


	//----- nvinfo : EIATTR_KPARAM_INFO
	.align		4
.L_21:
        /*0048*/ 	.byte	0x04, 0x17
        /*004a*/ 	.short	(.L_23 - .L_22)
.L_22:
        /*004c*/ 	.word	0x00000000
        /*0050*/ 	.short	0x0003
        /*0052*/ 	.short	0x000c
        /*0054*/ 	.byte	0x00, 0xf0, 0x11, 0x00


	//----- nvinfo : EIATTR_KPARAM_INFO
	.align		4
.L_23:
        /*0058*/ 	.byte	0x04, 0x17
        /*005a*/ 	.short	(.L_25 - .L_24)
.L_24:
        /*005c*/ 	.word	0x00000000
        /*0060*/ 	.short	0x0002
        /*0062*/ 	.short	0x0008
        /*0064*/ 	.byte	0x00, 0xf0, 0x11, 0x00


	//----- nvinfo : EIATTR_KPARAM_INFO
	.align		4
.L_25:
        /*0068*/ 	.byte	0x04, 0x17
        /*006a*/ 	.short	(.L_27 - .L_26)
.L_26:
        /*006c*/ 	.word	0x00000000
        /*0070*/ 	.short	0x0001
        /*0072*/ 	.short	0x0004
        /*0074*/ 	.byte	0x00, 0xf0, 0x11, 0x00


	//----- nvinfo : EIATTR_KPARAM_INFO
	.align		4
.L_27:
        /*0078*/ 	.byte	0x04, 0x17
        /*007a*/ 	.short	(.L_29 - .L_28)
.L_28:
        /*007c*/ 	.word	0x00000000
        /*0080*/ 	.short	0x0000
        /*0082*/ 	.short	0x0000
        /*0084*/ 	.byte	0x00, 0xf0, 0x11, 0x00


	//----- nvinfo : EIATTR_SPARSE_MMA_MASK
	.align		4
.L_29:
        /*0088*/ 	.byte	0x03, 0x50
        /*008a*/ 	.short	0x0000


	//----- nvinfo : EIATTR_MAXREG_COUNT
	.align		4
        /*008c*/ 	.byte	0x03, 0x1b
        /*008e*/ 	.short	0x00ff


	//----- nvinfo : EIATTR_NUM_BARRIERS
	.align		4
        /*0090*/ 	.byte	0x02, 0x4c
        /*0092*/ 	.byte	0x01
	.zero		1


	//----- nvinfo : EIATTR_MERCURY_ISA_VERSION
	.align		4
        /*0094*/ 	.byte	0x03, 0x5f
        /*0096*/ 	.short	0x0101


	//----- nvinfo : EIATTR_VRC_CTA_INIT_COUNT
	.align		4
        /*0098*/ 	.byte	0x02, 0x4a
	.zero		1
	.zero		1


	//----- nvinfo : EIATTR_EXIT_INSTR_OFFSETS
	.align		4
        /*009c*/ 	.byte	0x04, 0x1c
        /*009e*/ 	.short	(.L_31 - .L_30)


	//   ....[0]....
.L_30:
        /*00a0*/ 	.word	0x00002b30


	//----- nvinfo : EIATTR_CBANK_PARAM_SIZE
	.align		4
.L_31:
        /*00a4*/ 	.byte	0x03, 0x19
        /*00a6*/ 	.short	0x0030


	//----- nvinfo : EIATTR_PARAM_CBANK
	.align		4
        /*00a8*/ 	.byte	0x04, 0x0a
        /*00aa*/ 	.short	(.L_33 - .L_32)
	.align		4
.L_32:
        /*00ac*/ 	.word	index@(.nv.constant0._Z5sgemmILj64ELj8ELj64ELj8ELj8EEviiiffPKfS1_Pf)
        /*00b0*/ 	.short	0x0380
        /*00b2*/ 	.short	0x0030


	//----- nvinfo : EIATTR_SW_WAR
	.align		4
.L_33:
        /*00b4*/ 	.byte	0x04, 0x36
        /*00b6*/ 	.short	(.L_35 - .L_34)
.L_34:
        /*00b8*/ 	.word	0x00000008
.L_35:


//--------------------- .nv.info._Z5sgemmILj128ELj8ELj128ELj8ELj8EEviiiffPKfS1_Pf --------------------------
	.section	.nv.info._Z5sgemmILj128ELj8ELj128ELj8ELj8EEviiiffPKfS1_Pf,"",@"SHT_CUDA_INFO"
	.sectionflags	@""
	.align	4


	//----- nvinfo : EIATTR_CUDA_API_VERSION
	.align		4
        /*0000*/ 	.byte	0x04, 0x37
        /*0002*/ 	.short	(.L_37 - .L_36)
.L_36:
        /*0004*/ 	.word	0x00000082


	//----- nvinfo : EIATTR_KPARAM_INFO
	.align		4
.L_37:
        /*0008*/ 	.byte	0x04, 0x17
        /*000a*/ 	.short	(.L_39 - .L_38)
.L_38:
        /*000c*/ 	.word	0x00000000
        /*0010*/ 	.short	0x0007
        /*0012*/ 	.short	0x0028
        /*0014*/ 	.byte	0x00, 0xf5, 0x21, 0x00


	//----- nvinfo : EIATTR_KPARAM_INFO
	.align		4
.L_39:
        /*0018*/ 	.byte	0x04, 0x17
        /*001a*/ 	.short	(.L_41 - .L_40)
.L_40:
        /*001c*/ 	.word	0x00000000
        /*0020*/ 	.short	0x0006
        /*0022*/ 	.short	0x0020
        /*0024*/ 	.byte	0x00, 0xf5, 0x21, 0x00


	//----- nvinfo : EIATTR_KPARAM_INFO
	.align		4
.L_41:
        /*0028*/ 	.byte	0x04, 0x17
        /*002a*/ 	.short	(.L_43 - .L_42)
.L_42:
        /*002c*/ 	.word	0x00000000
        /*0030*/ 	.short	0x0005
        /*0032*/ 	.short	0x0018
        /*0034*/ 	.byte	0x00, 0xf5, 0x21, 0x00


	//----- nvinfo : EIATTR_KPARAM_INFO
	.align		4
.L_43:
        /*0038*/ 	.byte	0x04, 0x17
        /*003a*/ 	.short	(.L_45 - .L_44)
.L_44:
        /*003c*/ 	.word	0x00000000
        /*0040*/ 	.short	0x0004
        /*0042*/ 	.short	0x0010
        /*0044*/ 	.byte	0x00, 0xf0, 0x11, 0x00


	//----- nvinfo : EIATTR_KPARAM_INFO
	.align		4
.L_45:
        /*0048*/ 	.byte	0x04, 0x17
        /*004a*/ 	.short	(.L_47 - .L_46)
.L_46:
        /*004c*/ 	.word	0x00000000
        /*0050*/ 	.short	0x0003
        /*0052*/ 	.short	0x000c
        /*0054*/ 	.byte	0x00, 0xf0, 0x11, 0x00


	//----- nvinfo : EIATTR_KPARAM_INFO
	.align		4
.L_47:
        /*0058*/ 	.byte	0x04, 0x17
        /*005a*/ 	.short	(.L_49 - .L_48)
.L_48:
        /*005c*/ 	.word	0x00000000
        /*0060*/ 	.short	0x0002
        /*0062*/ 	.short	0x0008
        /*0064*/ 	.byte	0x00, 0xf0, 0x11, 0x00


	//----- nvinfo : EIATTR_KPARAM_INFO
	.align		4
.L_49:
        /*0068*/ 	.byte	0x04, 0x17
        /*006a*/ 	.short	(.L_51 - .L_50)
.L_50:
        /*006c*/ 	.word	0x00000000
        /*0070*/ 	.short	0x0001
        /*0072*/ 	.short	0x0004
        /*0074*/ 	.byte	0x00, 0xf0, 0x11, 0x00


	//----- nvinfo : EIATTR_KPARAM_INFO
	.align		4
.L_51:
        /*0078*/ 	.byte	0x04, 0x17
        /*007a*/ 	.short	(.L_53 - .L_52)
.L_52:
        /*007c*/ 	.word	0x00000000
        /*0080*/ 	.short	0x0000
        /*0082*/ 	.short	0x0000
        /*0084*/ 	.byte	0x00, 0xf0, 0x11, 0x00


	//----- nvinfo : EIATTR_SPARSE_MMA_MASK
	.align		4
.L_53:
        /*0088*/ 	.byte	0x03, 0x50
        /*008a*/ 	.short	0x0000


	//----- nvinfo : EIATTR_MAXREG_COUNT
	.align		4
        /*008c*/ 	.byte	0x03, 0x1b
        /*008e*/ 	.short	0x00ff


	//----- nvinfo : EIATTR_NUM_BARRIERS
	.align		4
        /*0090*/ 	.byte	0x02, 0x4c
        /*0092*/ 	.byte	0x01
	.zero		1


	//----- nvinfo : EIATTR_MERCURY_ISA_VERSION
	.align		4
        /*0094*/ 	.byte	0x03, 0x5f
        /*0096*/ 	.short	0x0101


	//----- nvinfo : EIATTR_VRC_CTA_INIT_COUNT
	.align		4
        /*0098*/ 	.byte	0x02, 0x4a
	.zero		1
	.zero		1


	//----- nvinfo : EIATTR_EXIT_INSTR_OFFSETS
	.align		4
        /*009c*/ 	.byte	0x04, 0x1c
        /*009e*/ 	.short	(.L_55 - .L_54)


	//   ....[0]....
.L_54:
        /*00a0*/ 	.word	0x00002a10


	//----- nvinfo : EIATTR_CBANK_PARAM_SIZE
	.align		4
.L_55:
        /*00a4*/ 	.byte	0x03, 0x19
        /*00a6*/ 	.short	0x0030


	//----- nvinfo : EIATTR_PARAM_CBANK
	.align		4
        /*00a8*/ 	.byte	0x04, 0x0a
        /*00aa*/ 	.short	(.L_57 - .L_56)
	.align		4
.L_56:
        /*00ac*/ 	.word	index@(.nv.constant0._Z5sgemmILj128ELj8ELj128ELj8ELj8EEviiiffPKfS1_Pf)
        /*00b0*/ 	.short	0x0380
        /*00b2*/ 	.short	0x0030


	//----- nvinfo : EIATTR_SW_WAR
	.align		4
.L_57:
        /*00b4*/ 	.byte	0x04, 0x36
        /*00b6*/ 	.short	(.L_59 - .L_58)
.L_58:
        /*00b8*/ 	.word	0x00000008
.L_59:


//--------------------- .nv.callgraph             --------------------------
	.section	.nv.callgraph,"",@"SHT_CUDA_CALLGRAPH"
	.align	4
	.sectionentsize	8
	.align		4
        /*0000*/ 	.word	0x00000000
	.align		4
        /*0004*/ 	.word	0xffffffff
	.align		4
        /*0008*/ 	.word	0x00000000
	.align		4
        /*000c*/ 	.word	0xfffffffe
	.align		4
        /*0010*/ 	.word	0x00000000
	.align		4
        /*0014*/ 	.word	0xfffffffd
	.align		4
        /*0018*/ 	.word	0x00000000
	.align		4
        /*001c*/ 	.word	0xfffffffc


//--------------------- .text._Z5sgemmILj64ELj8ELj64ELj8ELj8EEviiiffPKfS1_Pf --------------------------
	.section	.text._Z5sgemmILj64ELj8ELj64ELj8ELj8EEviiiffPKfS1_Pf,"ax",@progbits
	.align	128
        .global         _Z5sgemmILj64ELj8ELj64ELj8ELj8EEviiiffPKfS1_Pf
        .type           _Z5sgemmILj64ELj8ELj64ELj8ELj8EEviiiffPKfS1_Pf,@function
        .size           _Z5sgemmILj64ELj8ELj64ELj8ELj8EEviiiffPKfS1_Pf,(.L_x_8 - _Z5sgemmILj64ELj8ELj64ELj8ELj8EEviiiffPKfS1_Pf)
        .other          _Z5sgemmILj64ELj8ELj64ELj8ELj8EEviiiffPKfS1_Pf,@"STO_CUDA_ENTRY STV_DEFAULT"
_Z5sgemmILj64ELj8ELj64ELj8ELj8EEviiiffPKfS1_Pf:
.text._Z5sgemmILj64ELj8ELj64ELj8ELj8EEviiiffPKfS1_Pf:
[----:B------:R-:W-:Y:S01]  /*0000*/  LDC R1, c[0x0][0x37c] ;  /* 0x0000df00ff017b82 */ /* 0x000fe20000000800 */
[----:B------:R-:W0:Y:S07]  /*0010*/  LDCU UR12, c[0x0][0x384] ;  /* 0x00007080ff0c77ac */ /* 0x000e2e0008000800 */
[----:B------:R-:W1:Y:S01]  /*0020*/  S2UR UR8, SR_CTAID.X ;  /* 0x00000000000879c3 */ /* 0x000e620000002500 */
[----:B------:R-:W-:Y:S01]  /*0030*/  HFMA2 R0, -RZ, RZ, 0, 0 ;  /* 0x00000000ff007431 */ /* 0x000fe200000001ff */
[----:B------:R-:W-:Y:S01]  /*0040*/  CS2R R82, SRZ ;  /* 0x0000000000527805 */ /* 0x000fe2000001ff00 */
[----:B------:R-:W2:Y:S01]  /*0050*/  LDCU.64 UR4, c[0x0][0x398] ;  /* 0x00007300ff0477ac */ /* 0x000ea20008000a00 */
[----:B------:R-:W-:Y:S01]  /*0060*/  HFMA2 R79, -RZ, RZ, 0, 0 ;  /* 0x00000000ff4f7431 */ /* 0x000fe200000001ff */
[----:B------:R-:W-:-:S02]  /*0070*/  CS2R R2, SRZ ;  /* 0x0000000000027805 */ /* 0x000fc4000001ff00 */
[----:B------:R-:W-:Y:S01]  /*0080*/  CS2R R4, SRZ ;  /* 0x0000000000047805 */ /* 0x000fe2000001ff00 */
[----:B------:R-:W3:Y:S01]  /*0090*/  LDCU.64 UR6, c[0x0][0x3a0] ;  /* 0x00007400ff0677ac */ /* 0x000ee20008000a00 */
[----:B------:R-:W4:Y:S01]  /*00a0*/  S2UR UR9, SR_CTAID.Y ;  /* 0x00000000000979c3 */ /* 0x000f220000002600 */
[----:B------:R-:W-:Y:S02]  /*00b0*/  CS2R R6, SRZ ;  /* 0x0000000000067805 */ /* 0x000fe4000001ff00 */
[----:B------:R-:W-:Y:S02]  /*00c0*/  CS2R R8, SRZ ;  /* 0x0000000000087805 */ /* 0x000fe4000001ff00 */
[----:B------:R-:W-:Y:S02]  /*00d0*/  CS2R R10, SRZ ;  /* 0x00000000000a7805 */ /* 0x000fe4000001ff00 */
[----:B------:R-:W-:Y:S02]  /*00e0*/  CS2R R12, SRZ ;  /* 0x00000000000c7805 */ /* 0x000fe4000001ff00 */
[----:B------:R-:W-:-:S02]  /*00f0*/  CS2R R14, SRZ ;  /* 0x00000000000e7805 */ /* 0x000fc4000001ff00 */
[----:B------:R-:W-:Y:S02]  /*0100*/  CS2R R16, SRZ ;  /* 0x0000000000107805 */ /* 0x000fe4000001ff00 */
[----:B------:R-:W-:Y:S02]  /*0110*/  CS2R R18, SRZ ;  /* 0x0000000000127805 */ /* 0x000fe4000001ff00 */
[----:B------:R-:W-:Y:S01]  /*0120*/  CS2R R20, SRZ ;  /* 0x0000000000147805 */ /* 0x000fe2000001ff00 */
[----:B0-----:R-:W-:Y:S01]  /*0130*/  UISETP.GE.U32.AND UP0, UPT, UR12, 0x8, UPT ;  /* 0x000000080c00788c */ /* 0x001fe2000bf06070 */
[----:B------:R-:W-:Y:S02]  /*0140*/  CS2R R22, SRZ ;  /* 0x0000000000167805 */ /* 0x000fe4000001ff00 */
[----:B------:R-:W-:Y:S02]  /*0150*/  CS2R R40, SRZ ;  /* 0x0000000000287805 */ /* 0x000fe4000001ff00 */
[----:B------:R-:W-:-:S02]  /*0160*/  CS2R R42, SRZ ;  /* 0x00000000002a7805 */ /* 0x000fc4000001ff00 */
[----:B------:R-:W-:Y:S02]  /*0170*/  CS2R R44, SRZ ;  /* 0x00000000002c7805 */ /* 0x000fe4000001ff00 */
[----:B------:R-:W-:Y:S02]  /*0180*/  CS2R R46, SRZ ;  /* 0x00000000002e7805 */ /* 0x000fe4000001ff00 */
[----:B------:R-:W-:Y:S01]  /*0190*/  CS2R R48, SRZ ;  /* 0x0000000000307805 */ /* 0x000fe2000001ff00 */
[----:B-1----:R-:W-:Y:S01]  /*01a0*/  UIMAD UR8, UR8, UR12, URZ ;  /* 0x0000000c080872a4 */ /* 0x002fe2000f8e02ff */
[----:B------:R-:W-:Y:S02]  /*01b0*/  CS2R R50, SRZ ;  /* 0x0000000000327805 */ /* 0x000fe4000001ff00 */
[----:B------:R-:W-:Y:S02]  /*01c0*/  CS2R R52, SRZ ;  /* 0x0000000000347805 */ /* 0x000fe4000001ff00 */
[----:B------:R-:W-:Y:S01]  /*01d0*/  CS2R R54, SRZ ;  /* 0x0000000000367805 */ /* 0x000fe2000001ff00 */
[----:B------:R-:W-:Y:S01]  /*01e0*/  USHF.L.U32 UR8, UR8, 0x6, URZ ;  /* 0x0000000608087899 */ /* 0x000fe200080006ff */
[----:B------:R-:W-:-:S02]  /*01f0*/  CS2R R56, SRZ ;  /* 0x0000000000387805 */ /* 0x000fc4000001ff00 */
[----:B------:R-:W-:Y:S02]  /*0200*/  CS2R R58, SRZ ;  /* 0x00000000003a7805 */ /* 0x000fe4000001ff00 */
[----:B------:R-:W-:Y:S01]  /*0210*/  CS2R R60, SRZ ;  /* 0x00000000003c7805 */ /* 0x000fe2000001ff00 */
[----:B----4-:R-:W-:Y:S01]  /*0220*/  USHF.L.U32 UR9, UR9, 0x6, URZ ;  /* 0x0000000609097899 */ /* 0x010fe200080006ff */
[----:B------:R-:W-:Y:S02]  /*0230*/  CS2R R62, SRZ ;  /* 0x00000000003e7805 */ /* 0x000fe4000001ff00 */
[----:B------:R-:W-:Y:S02]  /*0240*/  CS2R R64, SRZ ;  /* 0x0000000000407805 */ /* 0x000fe4000001ff00 */
[----:B------:R-:W-:Y:S02]  /*0250*/  CS2R R66, SRZ ;  /* 0x0000000000427805 */ /* 0x000fe4000001ff00 */
[----:B------:R-:W-:-:S02]  /*0260*/  CS2R R68, SRZ ;  /* 0x0000000000447805 */ /* 0x000fc4000001ff00 */
[----:B------:R-:W-:Y:S02]  /*0270*/  CS2R R70, SRZ ;  /* 0x0000000000467805 */ /* 0x000fe4000001ff00 */
[----:B------:R-:W-:Y:S02]  /*0280*/  CS2R R72, SRZ ;  /* 0x0000000000487805 */ /* 0x000fe4000001ff00 */
[----:B------:R-:W-:Y:S01]  /*0290*/  MOV R75, RZ ;  /* 0x000000ff004b7202 */ /* 0x000fe20000000f00 */
[----:B------:R-:W-:Y:S01]  /*02a0*/  IMAD.MOV.U32 R77, RZ, RZ, RZ ;  /* 0x000000ffff4d7224 */ /* 0x000fe200078e00ff */
[----:B------:R-:W-:Y:S01]  /*02b0*/  MOV R81, RZ ;  /* 0x000000ff00517202 */ /* 0x000fe20000000f00 */
[----:B------:R-:W-:Y:S01]  /*02c0*/  IMAD.MOV.U32 R85, RZ, RZ, RZ ;  /* 0x000000ffff557224 */ /* 0x000fe200078e00ff */
[----:B------:R-:W0:Y:S01]  /*02d0*/  LDCU.64 UR10, c[0x0][0x358] ;  /* 0x00006b00ff0a77ac */ /* 0x000e220008000a00 */
[----:B---3--:R-:W-:Y:S02]  /*02e0*/  UIMAD.WIDE.U32 UR6, UR9, 0x4, UR6 ;  /* 0x00000004090678a5 */ /* 0x008fe4000f8e0006 */
[----:B--2---:R-:W-:Y:S01]  /*02f0*/  UIMAD.WIDE.U32 UR4, UR8, 0x4, UR4 ;  /* 0x00000004080478a5 */ /* 0x004fe2000f8e0004 */
[----:B------:R-:W-:Y:S11]  /*0300*/  BRA.U !UP0, `(.L_x_0) ;  /* 0x0000000908807547 */ /* 0x000ff6000b800000 */
[----:B------:R-:W1:Y:S01]  /*0310*/  S2R R74, SR_TID.X ;  /* 0x00000000004a7919 */ /* 0x000e620000002100 */
[----:B------:R-:W-:Y:S01]  /*0320*/  MOV R82, RZ ;  /* 0x000000ff00527202 */ /* 0x000fe20000000f00 */
[----:B------:R-:W-:Y:S01]  /*0330*/  UMOV UR8, UR4 ;  /* 0x0000000400087c82 */ /* 0x000fe20008000000 */
[----:B------:R-:W-:Y:S01]  /*0340*/  MOV R90, UR6 ;  /* 0x00000006005a7c02 */ /* 0x000fe20008000f00 */
[----:B------:R-:W-:Y:S01]  /*0350*/  IMAD.U32 R91, RZ, RZ, UR7 ;  /* 0x00000007ff5b7e24 */ /* 0x000fe2000f8e00ff */
[----:B------:R-:W-:Y:S01]  /*0360*/  UMOV UR7, UR5 ;  /* 0x0000000500077c82 */ /* 0x000fe20008000000 */
[----:B------:R-:W-:Y:S01]  /*0370*/  UMOV UR4, URZ ;  /* 0x000000ff00047c82 */ /* 0x000fe20008000000 */
[----:B-1----:R-:W-:Y:S02]  /*0380*/  SHF.R.U32.HI R76, RZ, 0x6, R74 ;  /* 0x00000006ff4c7819 */ /* 0x002fe4000001164a */
[C---:B------:R-:W-:Y:S02]  /*0390*/  LOP3.LUT R78, R74.reuse, 0x3f, RZ, 0xc0, !PT ;  /* 0x0000003f4a4e7812 */ /* 0x040fe400078ec0ff */
[----:B------:R-:W-:-:S07]  /*03a0*/  LOP3.LUT R80, R74, 0x3f8, RZ, 0xc0, !PT ;  /* 0x000003f84a507812 */ /* 0x000fce00078ec0ff */
.L_x_2:
[----:B------:R-:W1:Y:S01]  /*03b0*/  LDC R87, c[0x0][0x384] ;  /* 0x0000e100ff577b82 */ /* 0x000e620000000800 */
[----:B------:R-:W-:Y:S02]  /*03c0*/  LOP3.LUT R24, R74, 0x7, RZ, 0xc0, !PT ;  /* 0x000000074a187812 */ /* 0x000fe400078ec0ff */
[----:B------:R-:W-:Y:S02]  /*03d0*/  MOV R34, UR8 ;  /* 0x0000000800227c02 */ /* 0x000fe40008000f00 */
[----:B------:R-:W-:-:S03]  /*03e0*/  MOV R35, UR7 ;  /* 0x0000000700237c02 */ /* 0x000fc60008000f00 */
[----:B------:R-:W2:Y:S01]  /*03f0*/  LDC R89, c[0x0][0x388] ;  /* 0x0000e200ff597b82 */ /* 0x000ea20000000800 */
[----:B-1----:R-:W-:-:S04]  /*0400*/  IMAD R25, R80, R87, R24 ;  /* 0x0000005750197224 */ /* 0x002fc800078e0218 */
[----:B------:R-:W-:-:S05]  /*0410*/  IMAD.WIDE R34, R25, 0x4, R34 ;  /* 0x0000000419227825 */ /* 0x000fca00078e0222 */
[----:B0-----:R0:W3:Y:S01]  /*0420*/  LDG.E R24, desc[UR10][R34.64] ;  /* 0x0000000a22187981 */ /* 0x0010e2000c1e1900 */
[----:B------:R-:W-:-:S05]  /*0430*/  IMAD.WIDE R32, R87, 0x4, R34 ;  /* 0x0000000457207825 */ /* 0x000fca00078e0222 */
[----:B------:R-:W3:Y:S01]  /*0440*/  LDG.E R25, desc[UR10][R32.64] ;  /* 0x0000000a20197981 */ /* 0x000ee2000c1e1900 */
[----:B------:R-:W-:-:S05]  /*0450*/  IMAD.WIDE R30, R87, 0x4, R32 ;  /* 0x00000004571e7825 */ /* 0x000fca00078e0220 */
[----:B------:R-:W3:Y:S01]  /*0460*/  LDG.E R26, desc[UR10][R30.64] ;  /* 0x0000000a1e1a7981 */ /* 0x000ee2000c1e1900 */
[----:B------:R-:W-:-:S05]  /*0470*/  IMAD.WIDE R28, R87, 0x4, R30 ;  /* 0x00000004571c7825 */ /* 0x000fca00078e021e */
[----:B------:R1:W3:Y:S01]  /*0480*/  LDG.E R27, desc[UR10][R28.64] ;  /* 0x0000000a1c1b7981 */ /* 0x0002e2000c1e1900 */
[----:B------:R-:W4:Y:S01]  /*0490*/  S2UR UR6, SR_CgaCtaId ;  /* 0x00000000000679c3 */ /* 0x000f220000008800 */
[----:B--2---:R-:W-:-:S05]  /*04a0*/  IMAD R37, R76, R89, RZ ;  /* 0x000000594c257224 */ /* 0x004fca00078e02ff */
[----:B0-----:R-:W-:Y:S01]  /*04b0*/  LEA R35, R37, R78, 0x3 ;  /* 0x0000004e25237211 */ /* 0x001fe200078e18ff */
[----:B------:R-:W-:-:S04]  /*04c0*/  IMAD.SHL.U32 R36, R74, 0x40, RZ ;  /* 0x000000404a247824 */ /* 0x000fc800078e00ff */
[----:B------:R-:W-:Y:S01]  /*04d0*/  IMAD.WIDE R34, R35, 0x4, R90 ;  /* 0x0000000423227825 */ /* 0x000fe200078e025a */
[----:B------:R-:W-:-:S03]  /*04e0*/  UMOV UR5, 0x400 ;  /* 0x0000040000057882 */ /* 0x000fc60000000000 */
[----:B-1----:R-:W-:Y:S01]  /*04f0*/  IMAD.WIDE R28, R87, 0x4, R28 ;  /* 0x00000004571c7825 */ /* 0x002fe200078e021c */
[----:B------:R-:W-:Y:S01]  /*0500*/  LOP3.LUT R39, R36, 0x1c0, RZ, 0xc0, !PT ;  /* 0x000001c024277812 */ /* 0x000fe200078ec0ff */
[----:B------:R0:W2:Y:S02]  /*0510*/  LDG.E R86, desc[UR10][R34.64] ;  /* 0x0000000a22567981 */ /* 0x0000a4000c1e1900 */
[----:B------:R-:W-:Y:S01]  /*0520*/  IMAD.WIDE R92, R89, 0x4, R34 ;  /* 0x00000004595c7825 */ /* 0x000fe200078e0222 */
[----:B------:R-:W-:-:S03]  /*0530*/  IADD3 R39, PT, PT, R80, R39, RZ ;  /* 0x0000002750277210 */ /* 0x000fc60007ffe0ff */
[----:B------:R-:W-:Y:S01]  /*0540*/  IMAD.WIDE R32, R87, 0x4, R28 ;  /* 0x0000000457207825 */ /* 0x000fe200078e021c */
[----:B----4-:R-:W-:Y:S01]  /*0550*/  ULEA UR9, UR6, UR5, 0x18 ;  /* 0x0000000506097291 */ /* 0x010fe2000f8ec0ff */
[----:B------:R-:W4:Y:S02]  /*0560*/  LDG.E R28, desc[UR10][R28.64] ;  /* 0x0000000a1c1c7981 */ /* 0x000f24000c1e1900 */
[----:B0-----:R-:W-:Y:S02]  /*0570*/  IMAD.WIDE R34, R89, 0x4, R92 ;  /* 0x0000000459227825 */ /* 0x001fe400078e025c */
[----:B------:R-:W5:Y:S01]  /*0580*/  LDG.E R92, desc[UR10][R92.64] ;  /* 0x0000000a5c5c7981 */ /* 0x000f62000c1e1900 */
[----:B------:R-:W-:Y:S01]  /*0590*/  LEA R84, R39, UR9, 0x2 ;  /* 0x0000000927547c11 */ /* 0x000fe2000f8e10ff */
[----:B------:R-:W-:Y:S02]  /*05a0*/  IMAD.WIDE R38, R87, 0x4, R32 ;  /* 0x0000000457267825 */ /* 0x000fe400078e0220 */
[----:B------:R0:W4:Y:S04]  /*05b0*/  LDG.E R29, desc[UR10][R32.64] ;  /* 0x0000000a201d7981 */ /* 0x000128000c1e1900 */
[----:B------:R-:W4:Y:S01]  /*05c0*/  LDG.E R30, desc[UR10][R38.64] ;  /* 0x0000000a261e7981 */ /* 0x000f22000c1e1900 */
[----:B0-----:R-:W-:-:S03]  /*05d0*/  IMAD.WIDE R32, R89, 0x4, R34 ;  /* 0x0000000459207825 */ /* 0x001fc600078e0222 */
[----:B------:R-:W5:Y:S01]  /*05e0*/  LDG.E R34, desc[UR10][R34.64] ;  /* 0x0000000a22227981 */ /* 0x000f62000c1e1900 */
[----:B------:R-:W-:-:S03]  /*05f0*/  IMAD.WIDE R36, R87, 0x4, R38 ;  /* 0x0000000457247825 */ /* 0x000fc600078e0226 */
[----:B------:R-:W5:Y:S04]  /*0600*/  LDG.E R88, desc[UR10][R32.64] ;  /* 0x0000000a20587981 */ /* 0x000f68000c1e1900 */
[----:B------:R-:W4:Y:S04]  /*0610*/  LDG.E R31, desc[UR10][R36.64] ;  /* 0x0000000a241f7981 */ /* 0x000f28000c1e1900 */
[----:B---3--:R0:W-:Y:S02]  /*0620*/  STS.128 [R84], R24 ;  /* 0x0000001854007388 */ /* 0x0081e40000000c00 */
[----:B0-----:R-:W-:-:S05]  /*0630*/  IMAD.WIDE R24, R89, 0x4, R32 ;  /* 0x0000000459187825 */ /* 0x001fca00078e0220 */
[----:B------:R0:W3:Y:S01]  /*0640*/  LDG.E R93, desc[UR10][R24.64] ;  /* 0x0000000a185d7981 */ /* 0x0000e2000c1e1900 */
[----:B------:R-:W-:-:S05]  /*0650*/  IMAD.WIDE R26, R89, 0x4, R24 ;  /* 0x00000004591a7825 */ /* 0x000fca00078e0218 */
[----:B------:R1:W3:Y:S01]  /*0660*/  LDG.E R32, desc[UR10][R26.64] ;  /* 0x0000000a1a207981 */ /* 0x0002e2000c1e1900 */
[----:B0-----:R-:W-:-:S04]  /*0670*/  IMAD.WIDE R24, R89, 0x4, R26 ;  /* 0x0000000459187825 */ /* 0x001fc800078e021a */
[----:B-1----:R-:W-:Y:S02]  /*0680*/  IMAD.WIDE R26, R89, 0x4, R24 ;  /* 0x00000004591a7825 */ /* 0x002fe400078e0218 */
[----:B------:R0:W3:Y:S04]  /*0690*/  LDG.E R24, desc[UR10][R24.64] ;  /* 0x0000000a18187981 */ /* 0x0000e8000c1e1900 */
[----:B------:R-:W3:Y:S01]  /*06a0*/  LDG.E R38, desc[UR10][R26.64] ;  /* 0x0000000a1a267981 */ /* 0x000ee2000c1e1900 */
[----:B------:R-:W-:Y:S02]  /*06b0*/  IMAD.SHL.U32 R36, R74, 0x4, RZ ;  /* 0x000000044a247824 */ /* 0x000fe400078e00ff */
[----:B------:R-:W0:Y:S01]  /*06c0*/  S2R R74, SR_TID.X ;  /* 0x00000000004a7919 */ /* 0x000e220000002100 */
[----:B------:R-:W-:-:S02]  /*06d0*/  UIADD3 UR5, UPT, UPT, UR5, 0x800, URZ ;  /* 0x0000080005057890 */ /* 0x000fc4000fffe0ff */
[----:B------:R-:W-:Y:S02]  /*06e0*/  LOP3.LUT R33, R36, 0xfc, RZ, 0xc0, !PT ;  /* 0x000000fc24217812 */ /* 0x000fe400078ec0ff */
[----:B------:R-:W-:Y:S02]  /*06f0*/  ULEA UR5, UR6, UR5, 0x18 ;  /* 0x0000000506057291 */ /* 0x000fe4000f8ec0ff */
[----:B------:R-:W-:Y:S01]  /*0700*/  LEA R33, R76, R33, 0xb ;  /* 0x000000214c217211 */ /* 0x000fe200078e58ff */
[----:B----4-:R1:W-:Y:S06]  /*0710*/  STS.128 [R84+0x10], R28 ;  /* 0x0000101c54007388 */ /* 0x0103ec0000000c00 */
[----:B--2---:R2:W-:Y:S04]  /*0720*/  STS [R33+UR5], R86 ;  /* 0x0000005621007988 */ /* 0x0045e80008000805 */
[----:B-----5:R4:W-:Y:S04]  /*0730*/  STS [R33+UR5+0x100], R92 ;  /* 0x0001005c21007988 */ /* 0x0209e80008000805 */
[----:B------:R4:W-:Y:S04]  /*0740*/  STS [R33+UR5+0x200], R34 ;  /* 0x0002002221007988 */ /* 0x0009e80008000805 */
[----:B------:R4:W-:Y:S01]  /*0750*/  STS [R33+UR5+0x300], R88 ;  /* 0x0003005821007988 */ /* 0x0009e20008000805 */
[----:B------:R-:W-:-:S02]  /*0760*/  LOP3.LUT R36, R36, 0xfe0, RZ, 0xc0, !PT ;  /* 0x00000fe024247812 */ /* 0x000fc400078ec0ff */
[----:B0-----:R-:W-:-:S03]  /*0770*/  SHF.L.U32 R25, R74, 0x5, RZ ;  /* 0x000000054a197819 */ /* 0x001fc600000006ff */
[----:B-1----:R-:W-:Y:S01]  /*0780*/  VIADD R84, R36, UR9 ;  /* 0x0000000924547c36 */ /* 0x002fe20008000000 */
[----:B------:R-:W-:-:S04]  /*0790*/  LOP3.LUT R25, R25, 0xe0, RZ, 0xc0, !PT ;  /* 0x000000e019197812 */ /* 0x000fc800078ec0ff */
[----:B--2---:R-:W-:Y:S01]  /*07a0*/  IADD3 R86, PT, PT, R25, UR5, RZ ;  /* 0x0000000519567c10 */ /* 0x004fe2000fffe0ff */
[----:B---3--:R4:W-:Y:S04]  /*07b0*/  STS [R33+UR5+0x400], R93 ;  /* 0x0004005d21007988 */ /* 0x0089e80008000805 */
[----:B------:R4:W-:Y:S04]  /*07c0*/  STS [R33+UR5+0x500], R32 ;  /* 0x0005002021007988 */ /* 0x0009e80008000805 */
[----:B------:R4:W-:Y:S04]  /*07d0*/  STS [R33+UR5+0x600], R24 ;  /* 0x0006001821007988 */ /* 0x0009e80008000805 */
[----:B------:R4:W-:Y:S01]  /*07e0*/  STS [R33+UR5+0x700], R38 ;  /* 0x0007002621007988 */ /* 0x0009e20008000805 */
[----:B------:R-:W-:Y:S01]  /*07f0*/  UMOV UR5, 0x10 ;  /* 0x0000001000057882 */ /* 0x000fe20000000000 */
[----:B------:R-:W-:Y:S06]  /*0800*/  BAR.SYNC.DEFER_BLOCKING 0x0 ;  /* 0x0000000000007b1d */ /* 0x000fec0000010000 */
.L_x_1:
[----:B----4-:R-:W-:Y:S04]  /*0810*/  LDS.128 R24, [R84+UR5+-0x10] ;  /* 0xfffff00554187984 */ /* 0x010fe80008000c00 */
[----:B------:R-:W0:Y:S04]  /*0820*/  LDS.128 R28, [R86+UR5+-0x10] ;  /* 0xfffff005561c7984 */ /* 0x000e280008000c00 */
[----:B------:R-:W1:Y:S04]  /*0830*/  LDS.128 R32, [R86+UR5] ;  /* 0x0000000556207984 */ /* 0x000e680008000c00 */
[----:B------:R-:W2:Y:S01]  /*0840*/  LDS.128 R36, [R84+UR5] ;  /* 0x0000000554247984 */ /* 0x000ea20008000c00 */
[----:B------:R-:W-:-:S04]  /*0850*/  UIADD3 UR5, UPT, UPT, UR5, 0x100, URZ ;  /* 0x0000010005057890 */ /* 0x000fc8000fffe0ff */
[----:B------:R-:W-:Y:S01]  /*0860*/  UISETP.NE.AND UP0, UPT, UR5, 0x810, UPT ;  /* 0x000008100500788c */ /* 0x000fe2000bf05270 */
[C---:B0-----:R-:W-:Y:S01]  /*0870*/  FFMA R85, R24.reuse, R28, R85 ;  /* 0x0000001c18557223 */ /* 0x041fe20000000055 */
[C---:B------:R-:W-:Y:S01]  /*0880*/  FFMA R72, R24.reuse, R29, R72 ;  /* 0x0000001d18487223 */ /* 0x040fe20000000048 */
[C---:B------:R-:W-:Y:S01]  /*0890*/  FFMA R83, R24.reuse, R30, R83 ;  /* 0x0000001e18537223 */ /* 0x040fe20000000053 */
[C---:B------:R-:W-:Y:S01]  /*08a0*/  FFMA R70, R24.reuse, R31, R70 ;  /* 0x0000001f18467223 */ /* 0x040fe20000000046 */
[C---:B-1----:R-:W-:Y:S01]  /*08b0*/  FFMA R81, R24.reuse, R32, R81 ;  /* 0x0000002018517223 */ /* 0x042fe20000000051 */
[C---:B------:R-:W-:Y:S01]  /*08c0*/  FFMA R68, R24.reuse, R33, R68 ;  /* 0x0000002118447223 */ /* 0x040fe20000000044 */
[C---:B------:R-:W-:Y:S01]  /*08d0*/  FFMA R79, R24.reuse, R34, R79 ;  /* 0x00000022184f7223 */ /* 0x040fe2000000004f */
[----:B------:R-:W-:Y:S01]  /*08e0*/  FFMA R66, R24, R35, R66 ;  /* 0x0000002318427223 */ /* 0x000fe20000000042 */
[----:B------:R-:W-:Y:S01]  /*08f0*/  FFMA R77, R28, R25, R77 ;  /* 0x000000191c4d7223 */ /* 0x000fe2000000004d */
[C---:B------:R-:W-:Y:S01]  /*0900*/  FFMA R64, R25.reuse, R29, R64 ;  /* 0x0000001d19407223 */ /* 0x040fe20000000040 */
[C---:B------:R-:W-:Y:S01]  /*0910*/  FFMA R75, R25.reuse, R30, R75 ;  /* 0x0000001e194b7223 */ /* 0x040fe2000000004b */
[C---:B------:R-:W-:Y:S01]  /*0920*/  FFMA R62, R25.reuse, R31, R62 ;  /* 0x0000001f193e7223 */ /* 0x040fe2000000003e */
[----:B------:R-:W-:Y:S01]  /*0930*/  FFMA R73, R32, R25, R73 ;  /* 0x0000001920497223 */ /* 0x000fe20000000049 */
[C---:B------:R-:W-:Y:S01]  /*0940*/  FFMA R60, R25.reuse, R33, R60 ;  /* 0x00000021193c7223 */ /* 0x040fe2000000003c */
[C---:B------:R-:W-:Y:S01]  /*0950*/  FFMA R71, R25.reuse, R34, R71 ;  /* 0x0000002219477223 */ /* 0x040fe20000000047 */
[----:B------:R-:W-:Y:S01]  /*0960*/  FFMA R58, R25, R35, R58 ;  /* 0x00000023193a7223 */ /* 0x000fe2000000003a */
        /* <DEDUP_REMOVED lines=16> */
[C---:B--2---:R-:W-:Y:S01]  /*0a70*/  FFMA R51, R36.reuse, R28, R51 ;  /* 0x0000001c24337223 */ /* 0x044fe20000000033 */
[C---:B------:R-:W-:Y:S01]  /*0a80*/  FFMA R42, R36.reuse, R29, R42 ;  /* 0x0000001d242a7223 */ /* 0x040fe2000000002a */
[C---:B------:R-:W-:Y:S01]  /*0a90*/  FFMA R49, R36.reuse, R30, R49 ;  /* 0x0000001e24317223 */ /* 0x040fe20000000031 */
[C---:B------:R-:W-:Y:S01]  /*0aa0*/  FFMA R40, R36.reuse, R31, R40 ;  /* 0x0000001f24287223 */ /* 0x040fe20000000028 */
[C---:B------:R-:W-:Y:S01]  /*0ab0*/  FFMA R47, R36.reuse, R32, R47 ;  /* 0x00000020242f7223 */ /* 0x040fe2000000002f */
        /* <DEDUP_REMOVED lines=27> */
[----:B------:R-:W-:Y:S06]  /*0c70*/  BRA.U UP0, `(.L_x_1) ;  /* 0xfffffff900e47547 */ /* 0x000fec000b83ffff */
[----:B------:R-:W-:Y:S01]  /*0c80*/  UIADD3 UR4, UPT, UPT, UR4, 0x1, URZ ;  /* 0x0000000104047890 */ /* 0x000fe2000fffe0ff */
[----:B------:R-:W-:Y:S01]  /*0c90*/  SHF.R.U32.HI R87, RZ, 0x3, R87 ;  /* 0x00000003ff577819 */ /* 0x000fe20000011657 */
[----:B------:R-:W-:Y:S01]  /*0ca0*/  UIADD3 UR8, UP0, UPT, UR8, 0x20, URZ ;  /* 0x0000002008087890 */ /* 0x000fe2000ff1e0ff */
[----:B------:R-:W-:Y:S01]  /*0cb0*/  SHF.L.U32 R89, R89, 0x3, RZ ;  /* 0x0000000359597819 */ /* 0x000fe200000006ff */
[----:B------:R-:W-:Y:S02]  /*0cc0*/  BAR.SYNC.DEFER_BLOCKING 0x0 ;  /* 0x0000000000007b1d */ /* 0x000fe40000010000 */
[----:B------:R-:W-:Y:S01]  /*0cd0*/  ISETP.NE.AND P0, PT, R87, UR4, PT ;  /* 0x0000000457007c0c */ /* 0x000fe2000bf05270 */
[----:B------:R-:W-:Y:S01]  /*0ce0*/  UIADD3.X UR7, UPT, UPT, URZ, UR7, URZ, UP0, !UPT ;  /* 0x00000007ff077290 */ /* 0x000fe200087fe4ff */
[----:B------:R-:W-:-:S11]  /*0cf0*/  IMAD.WIDE.U32 R90, R89, 0x4, R90 ;  /* 0x00000004595a7825 */ /* 0x000fd600078e005a */
[----:B------:R-:W-:Y:S05]  /*0d00*/  @P0 BRA `(.L_x_2) ;  /* 0xfffffff400a80947 */ /* 0x000fea000383ffff */
.L_x_0:
[----:B------:R-:W1:Y:S01]  /*0d10*/  S2R R25, SR_TID.X ;  /* 0x0000000000197919 */ /* 0x000e620000002100 */
[----:B------:R-:W-:Y:S01]  /*0d20*/  S2UR UR4, SR_CTAID.X ;  /* 0x00000000000479c3 */ /* 0x000fe20000002500 */
[----:B------:R-:W2:Y:S01]  /*0d30*/  LDCU.64 UR8, c[0x0][0x388] ;  /* 0x00007100ff0877ac */ /* 0x000ea20008000a00 */
[----:B------:R-:W3:Y:S06]  /*0d40*/  LDCU.64 UR6, c[0x0][0x3a8] ;  /* 0x00007500ff0677ac */ /* 0x000eec0008000a00 */
[----:B------:R-:W2:Y:S01]  /*0d50*/  S2UR UR5, SR_CTAID.Y ;  /* 0x00000000000579c3 */ /* 0x000ea20000002600 */
[C---:B-1----:R-:W-:Y:S01]  /*0d60*/  IMAD.SHL.U32 R24, R25.reuse, 0x8, RZ ;  /* 0x0000000819187824 */ /* 0x042fe200078e00ff */
[----:B--2---:R-:W-:Y:S01]  /*0d70*/  UIMAD UR4, UR4, UR8, UR5 ;  /* 0x00000008040472a4 */ /* 0x004fe2000f8e0205 */
[----:B------:R-:W-:Y:S01]  /*0d80*/  LOP3.LUT R25, R25, 0x3f8, RZ, 0xc0, !PT ;  /* 0x000003f819197812 */ /* 0x000fe200078ec0ff */
[----:B------:R-:W1:Y:S02]  /*0d90*/  LDCU UR5, c[0x0][0x390] ;  /* 0x00007200ff0577ac */ /* 0x000e640008000800 */
[----:B------:R-:W-:Y:S01]  /*0da0*/  LOP3.LUT R24, R24, 0x38, RZ, 0xc0, !PT ;  /* 0x0000003818187812 */ /* 0x000fe200078ec0ff */
[----:B------:R-:W-:-:S04]  /*0db0*/  USHF.L.U32 UR4, UR4, 0x6, URZ ;  /* 0x0000000604047899 */ /* 0x000fc800080006ff */
[----:B------:R-:W-:-:S05]  /*0dc0*/  IMAD R24, R25, UR8, R24 ;  /* 0x0000000819187c24 */ /* 0x000fca000f8e0218 */
[----:B------:R-:W-:-:S04]  /*0dd0*/  IADD3 R25, P0, PT, R24, UR4, RZ ;  /* 0x0000000418197c10 */ /* 0x000fc8000ff1e0ff */
[----:B------:R-:W-:Y:S02]  /*0de0*/  IADD3.X R28, PT, PT, RZ, RZ, RZ, P0, !PT ;  /* 0x000000ffff1c7210 */ /* 0x000fe400007fe4ff */
[----:B---3--:R-:W-:-:S04]  /*0df0*/  LEA R26, P0, R25, UR6, 0x2 ;  /* 0x00000006191a7c11 */ /* 0x008fc8000f8010ff */
[----:B------:R-:W-:-:S05]  /*0e00*/  LEA.HI.X R27, R25, UR7, R28, 0x2, P0 ;  /* 0x00000007191b7c11 */ /* 0x000fca00080f141c */
[----:B0-----:R-:W1:Y:S04]  /*0e10*/  LDG.E R25, desc[UR10][R26.64] ;  /* 0x0000000a1a197981 */ /* 0x001e68000c1e1900 */
[----:B------:R-:W2:Y:S04]  /*0e20*/  LDG.E R29, desc[UR10][R26.64+0x4] ;  /* 0x0000040a1a1d7981 */ /* 0x000ea8000c1e1900 */
[----:B------:R-:W3:Y:S04]  /*0e30*/  LDG.E R31, desc[UR10][R26.64+0x8] ;  /* 0x0000080a1a1f7981 */ /* 0x000ee8000c1e1900 */
[----:B------:R-:W4:Y:S04]  /*0e40*/  LDG.E R33, desc[UR10][R26.64+0xc] ;  /* 0x00000c0a1a217981 */ /* 0x000f28000c1e1900 */
[----:B------:R-:W5:Y:S04]  /*0e50*/  LDG.E R34, desc[UR10][R26.64+0x10] ;  /* 0x0000100a1a227981 */ /* 0x000f68000c1e1900 */
[----:B------:R-:W5:Y:S04]  /*0e60*/  LDG.E R35, desc[UR10][R26.64+0x14] ;  /* 0x0000140a1a237981 */ /* 0x000f68000c1e1900 */
[----:B------:R-:W5:Y:S04]  /*0e70*/  LDG.E R36, desc[UR10][R26.64+0x18] ;  /* 0x0000180a1a247981 */ /* 0x000f68000c1e1900 */
[----:B------:R-:W5:Y:S01]  /*0e80*/  LDG.E R37, desc[UR10][R26.64+0x1c] ;  /* 0x00001c0a1a257981 */ /* 0x000f62000c1e1900 */
[----:B------:R-:W-:-:S04]  /*0e90*/  IADD3 R30, PT, PT, R24, UR8, RZ ;  /* 0x00000008181e7c10 */ /* 0x000fc8000fffe0ff */
[----:B------:R-:W-:-:S05]  /*0ea0*/  IADD3 R38, P0, PT, R30, UR4, RZ ;  /* 0x000000041e267c10 */ /* 0x000fca000ff1e0ff */
[----:B------:R-:W-:Y:S01]  /*0eb0*/  IMAD.X R39, RZ, RZ, RZ, P0 ;  /* 0x000000ffff277224 */ /* 0x000fe200000e06ff */
[----:B------:R-:W-:Y:S01]  /*0ec0*/  LEA R24, P0, R38, UR6, 0x2 ;  /* 0x0000000626187c11 */ /* 0x000fe2000f8010ff */
[----:B-1----:R-:W-:-:S03]  /*0ed0*/  FMUL R28, R25, UR5 ;  /* 0x00000005191c7c20 */ /* 0x002fc60008400000 */
[----:B------:R-:W-:Y:S01]  /*0ee0*/  LEA.HI.X R25, R38, UR7, R39, 0x2, P0 ;  /* 0x0000000726197c11 */ /* 0x000fe200080f1427 */
[----:B--2---:R-:W-:Y:S01]  /*0ef0*/  FMUL R29, R29, UR5 ;  /* 0x000000051d1d7c20 */ /* 0x004fe20008400000 */
[----:B------:R-:W-:Y:S01]  /*0f00*/  FFMA R85, R85, UR9, R28 ;  /* 0x0000000955557c23 */ /* 0x000fe2000800001c */
[----:B---3--:R-:W-:Y:S02]  /*0f10*/  FMUL R32, R31, UR5 ;  /* 0x000000051f207c20 */ /* 0x008fe40008400000 */
[----:B------:R-:W-:Y:S02]  /*0f20*/  FFMA R29, R72, UR9, R29 ;  /* 0x00000009481d7c23 */ /* 0x000fe4000800001d */
[----:B------:R-:W-:Y:S01]  /*0f30*/  STG.E desc[UR10][R26.64], R85 ;  /* 0x000000551a007986 */ /* 0x000fe2000c10190a */
[----:B----4-:R-:W-:Y:S01]  /*0f40*/  FMUL R33, R33, UR5 ;  /* 0x0000000521217c20 */ /* 0x010fe20008400000 */
[----:B------:R-:W-:Y:S02]  /*0f50*/  FFMA R83, R83, UR9, R32 ;  /* 0x0000000953537c23 */ /* 0x000fe40008000020 */
[----:B------:R0:W-:Y:S01]  /*0f60*/  STG.E desc[UR10][R26.64+0x4], R29 ;  /* 0x0000041d1a007986 */ /* 0x0001e2000c10190a */
[----:B-----5:R-:W-:Y:S01]  /*0f70*/  FMUL R34, R34, UR5 ;  /* 0x0000000522227c20 */ /* 0x020fe20008400000 */
[----:B------:R-:W-:-:S02]  /*0f80*/  FFMA R33, R70, UR9, R33 ;  /* 0x0000000946217c23 */ /* 0x000fc40008000021 */
[----:B------:R-:W-:Y:S01]  /*0f90*/  STG.E desc[UR10][R26.64+0x8], R83 ;  /* 0x000008531a007986 */ /* 0x000fe2000c10190a */
[----:B------:R-:W-:Y:S01]  /*0fa0*/  FMUL R35, R35, UR5 ;  /* 0x0000000523237c20 */ /* 0x000fe20008400000 */
[----:B------:R-:W-:Y:S02]  /*0fb0*/  FFMA R81, R81, UR9, R34 ;  /* 0x0000000951517c23 */ /* 0x000fe40008000022 */
[----:B------:R-:W-:Y:S01]  /*0fc0*/  STG.E desc[UR10][R26.64+0xc], R33 ;  /* 0x00000c211a007986 */ /* 0x000fe2000c10190a */
[----:B------:R-:W-:Y:S01]  /*0fd0*/  FMUL R36, R36, UR5 ;  /* 0x0000000524247c20 */ /* 0x000fe20008400000 */
[----:B------:R-:W-:Y:S02]  /*0fe0*/  FFMA R35, R68, UR9, R35 ;  /* 0x0000000944237c23 */ /* 0x000fe40008000023 */
[----:B------:R-:W-:Y:S01]  /*0ff0*/  STG.E desc[UR10][R26.64+0x10], R81 ;  /* 0x000010511a007986 */ /* 0x000fe2000c10190a */
[----:B------:R-:W-:Y:S01]  /*1000*/  FMUL R37, R37, UR5 ;  /* 0x0000000525257c20 */ /* 0x000fe20008400000 */
[----:B------:R-:W-:-:S02]  /*1010*/  FFMA R79, R79, UR9, R36 ;  /* 0x000000094f4f7c23 */ /* 0x000fc40008000024 */
[----:B------:R-:W-:Y:S01]  /*1020*/  STG.E desc[UR10][R26.64+0x14], R35 ;  /* 0x000014231a007986 */ /* 0x000fe2000c10190a */
[----:B------:R-:W-:-:S03]  /*1030*/  FFMA R37, R66, UR9, R37 ;  /* 0x0000000942257c23 */ /* 0x000fc60008000025 */
[----:B------:R-:W-:Y:S04]  /*1040*/  STG.E desc[UR10][R26.64+0x18], R79 ;  /* 0x0000184f1a007986 */ /* 0x000fe8000c10190a */
[----:B------:R1:W-:Y:S04]  /*1050*/  STG.E desc[UR10][R26.64+0x1c], R37 ;  /* 0x00001c251a007986 */ /* 0x0003e8000c10190a */
[----:B0-----:R-:W2:Y:S01]  /*1060*/  LDG.E R29, desc[UR10][R24.64] ;  /* 0x0000000a181d7981 */ /* 0x001ea2000c1e1900 */
[----:B------:R-:W-:-:S04]  /*1070*/  IADD3 R28, PT, PT, R30, 0x1, RZ ;  /* 0x000000011e1c7810 */ /* 0x000fc80007ffe0ff */
[----:B------:R-:W-:-:S04]  /*1080*/  IADD3 R31, P0, PT, R28, UR4, RZ ;  /* 0x000000041c1f7c10 */ /* 0x000fc8000ff1e0ff */
[----:B------:R-:W-:Y:S02]  /*1090*/  IADD3.X R34, PT, PT, RZ, RZ, RZ, P0, !PT ;  /* 0x000000ffff227210 */ /* 0x000fe400007fe4ff */
[----:B------:R-:W-:Y:S01]  /*10a0*/  LEA R28, P0, R31, UR6, 0x2 ;  /* 0x000000061f1c7c11 */ /* 0x000fe2000f8010ff */
[----:B--2---:R-:W-:-:S03]  /*10b0*/  FMUL R32, R29, UR5 ;  /* 0x000000051d207c20 */ /* 0x004fc60008400000 */
[----:B------:R-:W-:Y:S01]  /*10c0*/  LEA.HI.X R29, R31, UR7, R34, 0x2, P0 ;  /* 0x000000071f1d7c11 */ /* 0x000fe200080f1422 */
[----:B------:R-:W-:-:S05]  /*10d0*/  FFMA R77, R77, UR9, R32 ;  /* 0x000000094d4d7c23 */ /* 0x000fca0008000020 */
[----:B------:R0:W-:Y:S04]  /*10e0*/  STG.E desc[UR10][R24.64], R77 ;  /* 0x0000004d18007986 */ /* 0x0001e8000c10190a */
[----:B------:R-:W2:Y:S01]  /*10f0*/  LDG.E R32, desc[UR10][R28.64] ;  /* 0x0000000a1c207981 */ /* 0x000ea2000c1e1900 */
[----:B------:R-:W-:-:S05]  /*1100*/  VIADD R31, R30, 0x2 ;  /* 0x000000021e1f7836 */ /* 0x000fca0000000000 */
[----:B-1----:R-:W-:-:S04]  /*1110*/  IADD3 R27, P0, PT, R31, UR4, RZ ;  /* 0x000000041f1b7c10 */ /* 0x002fc8000ff1e0ff */
[----:B------:R-:W-:Y:S02]  /*1120*/  IADD3.X R34, PT, PT, RZ, RZ, RZ, P0, !PT ;  /* 0x000000ffff227210 */ /* 0x000fe400007fe4ff */
[----:B------:R-:W-:-:S04]  /*1130*/  LEA R26, P0, R27, UR6, 0x2 ;  /* 0x000000061b1a7c11 */ /* 0x000fc8000f8010ff */
[----:B------:R-:W-:Y:S01]  /*1140*/  LEA.HI.X R27, R27, UR7, R34, 0x2, P0 ;  /* 0x000000071b1b7c11 */ /* 0x000fe200080f1422 */
[----:B--2---:R-:W-:-:S04]  /*1150*/  FMUL R33, R32, UR5 ;  /* 0x0000000520217c20 */ /* 0x004fc80008400000 */
[----:B------:R-:W-:-:S05]  /*1160*/  FFMA R33, R64, UR9, R33 ;  /* 0x0000000940217c23 */ /* 0x000fca0008000021 */
[----:B------:R1:W-:Y:S04]  /*1170*/  STG.E desc[UR10][R28.64], R33 ;  /* 0x000000211c007986 */ /* 0x0003e8000c10190a */
[----:B------:R-:W2:Y:S01]  /*1180*/  LDG.E R32, desc[UR10][R26.64] ;  /* 0x0000000a1a207981 */ /* 0x000ea2000c1e1900 */
[----:B0-----:R-:W-:-:S04]  /*1190*/  IADD3 R24, PT, PT, R30, 0x3, RZ ;  /* 0x000000031e187810 */ /* 0x001fc80007ffe0ff */
[----:B------:R-:W-:-:S05]  /*11a0*/  IADD3 R25, P0, PT, R24, UR4, RZ ;  /* 0x0000000418197c10 */ /* 0x000fca000ff1e0ff */
[----:B------:R-:W-:Y:S01]  /*11b0*/  IMAD.X R34, RZ, RZ, RZ, P0 ;  /* 0x000000ffff227224 */ /* 0x000fe200000e06ff */
[----:B------:R-:W-:-:S04]  /*11c0*/  LEA R24, P0, R25, UR6, 0x2 ;  /* 0x0000000619187c11 */ /* 0x000fc8000f8010ff */
[----:B------:R-:W-:Y:S01]  /*11d0*/  LEA.HI.X R25, R25, UR7, R34, 0x2, P0 ;  /* 0x0000000719197c11 */ /* 0x000fe200080f1422 */
[----:B--2---:R-:W-:-:S04]  /*11e0*/  FMUL R32, R32, UR5 ;  /* 0x0000000520207c20 */ /* 0x004fc80008400000 */
[----:B------:R-:W-:-:S05]  /*11f0*/  FFMA R75, R75, UR9, R32 ;  /* 0x000000094b4b7c23 */ /* 0x000fca0008000020 */
[----:B------:R0:W-:Y:S04]  /*1200*/  STG.E desc[UR10][R26.64], R75 ;  /* 0x0000004b1a007986 */ /* 0x0001e8000c10190a */
[----:B------:R-:W2:Y:S01]  /*1210*/  LDG.E R32, desc[UR10][R24.64] ;  /* 0x0000000a18207981 */ /* 0x000ea2000c1e1900 */
[----:B-1----:R-:W-:-:S04]  /*1220*/  IADD3 R28, PT, PT, R30, 0x4, RZ ;  /* 0x000000041e1c7810 */ /* 0x002fc80007ffe0ff */
[----:B------:R-:W-:-:S04]  /*1230*/  IADD3 R29, P0, PT, R28, UR4, RZ ;  /* 0x000000041c1d7c10 */ /* 0x000fc8000ff1e0ff */
[----:B------:R-:W-:Y:S02]  /*1240*/  IADD3.X R34, PT, PT, RZ, RZ, RZ, P0, !PT ;  /* 0x000000ffff227210 */ /* 0x000fe400007fe4ff */
[----:B------:R-:W-:-:S04]  /*1250*/  LEA R28, P0, R29, UR6, 0x2 ;  /* 0x000000061d1c7c11 */ /* 0x000fc8000f8010ff */
[----:B------:R-:W-:Y:S01]  /*1260*/  LEA.HI.X R29, R29, UR7, R34, 0x2, P0 ;  /* 0x000000071d1d7c11 */ /* 0x000fe200080f1422 */
[----:B--2---:R-:W-:-:S04]  /*1270*/  FMUL R33, R32, UR5 ;  /* 0x0000000520217c20 */ /* 0x004fc80008400000 */
[----:B------:R-:W-:-:S05]  /*1280*/  FFMA R33, R62, UR9, R33 ;  /* 0x000000093e217c23 */ /* 0x000fca0008000021 */
[----:B------:R1:W-:Y:S04]  /*1290*/  STG.E desc[UR10][R24.64], R33 ;  /* 0x0000002118007986 */ /* 0x0003e8000c10190a */
[----:B------:R-:W2:Y:S01]  /*12a0*/  LDG.E R32, desc[UR10][R28.64] ;  /* 0x0000000a1c207981 */ /* 0x000ea2000c1e1900 */
[----:B0-----:R-:W-:-:S05]  /*12b0*/  VIADD R26, R30, 0x5 ;  /* 0x000000051e1a7836 */ /* 0x001fca0000000000 */
        /* <DEDUP_REMOVED lines=8> */
[----:B-1----:R-:W-:-:S04]  /*1340*/  IADD3 R24, PT, PT, R30, 0x6, RZ ;  /* 0x000000061e187810 */ /* 0x002fc80007ffe0ff */
        /* <DEDUP_REMOVED lines=8> */
[----:B0-----:R-:W-:-:S04]  /*13d0*/  IADD3 R28, PT, PT, R30, 0x7, RZ ;  /* 0x000000071e1c7810 */ /* 0x001fc80007ffe0ff */
        /* <DEDUP_REMOVED lines=8> */
[----:B------:R-:W-:-:S05]  /*1460*/  VIADD R30, R30, UR8 ;  /* 0x000000081e1e7c36 */ /* 0x000fca0008000000 */
[----:B-1----:R-:W-:-:S04]  /*1470*/  IADD3 R27, P0, PT, R30, UR4, RZ ;  /* 0x000000041e1b7c10 */ /* 0x002fc8000ff1e0ff */
[----:B------:R-:W-:Y:S02]  /*1480*/  IADD3.X R34, PT, PT, RZ, RZ, RZ, P0, !PT ;  /* 0x000000ffff227210 */ /* 0x000fe400007fe4ff */
[----:B------:R-:W-:-:S04]  /*1490*/  LEA R26, P0, R27, UR6, 0x2 ;  /* 0x000000061b1a7c11 */ /* 0x000fc8000f8010ff */
[----:B------:R-:W-:Y:S01]  /*14a0*/  LEA.HI.X R27, R27, UR7, R34, 0x2, P0 ;  /* 0x000000071b1b7c11 */ /* 0x000fe200080f1422 */
[----:B--2---:R-:W-:-:S04]  /*14b0*/  FMUL R33, R32, UR5 ;  /* 0x0000000520217c20 */ /* 0x004fc80008400000 */
[----:B------:R-:W-:-:S05]  /*14c0*/  FFMA R33, R58, UR9, R33 ;  /* 0x000000093a217c23 */ /* 0x000fca0008000021 */
[----:B------:R1:W-:Y:S04]  /*14d0*/  STG.E desc[UR10][R28.64], R33 ;  /* 0x000000211c007986 */ /* 0x0003e8000c10190a */
[----:B------:R-:W2:Y:S04]  /*14e0*/  LDG.E R32, desc[UR10][R26.64] ;  /* 0x0000000a1a207981 */ /* 0x000ea8000c1e1900 */
[----:B0-----:R-:W3:Y:S01]  /*14f0*/  LDG.E R25, desc[UR10][R26.64+0x4] ;  /* 0x0000040a1a197981 */ /* 0x001ee2000c1e1900 */
[----:B------:R-:W-:-:S04]  /*1500*/  IADD3 R31, PT, PT, R31, UR8, RZ ;  /* 0x000000081f1f7c10 */ /* 0x000fc8000fffe0ff */
[----:B------:R-:W-:-:S05]  /*1510*/  IADD3 R31, P0, PT, R31, UR4, RZ ;  /* 0x000000041f1f7c10 */ /* 0x000fca000ff1e0ff */
[----:B------:R-:W-:Y:S01]  /*1520*/  IMAD.X R36, RZ, RZ, RZ, P0 ;  /* 0x000000ffff247224 */ /* 0x000fe200000e06ff */
[----:B------:R-:W-:Y:S01]  /*1530*/  LEA R24, P0, R31, UR6, 0x2 ;  /* 0x000000061f187c11 */ /* 0x000fe2000f8010ff */
[----:B--2---:R-:W-:Y:S01]  /*1540*/  FMUL R32, R32, UR5 ;  /* 0x0000000520207c20 */ /* 0x004fe20008400000 */
[----:B---3--:R-:W-:-:S03]  /*1550*/  FMUL R34, R25, UR5 ;  /* 0x0000000519227c20 */ /* 0x008fc60008400000 */
[----:B------:R-:W-:Y:S01]  /*1560*/  FFMA R69, R69, UR9, R32 ;  /* 0x0000000945457c23 */ /* 0x000fe20008000020 */
[----:B------:R-:W-:Y:S01]  /*1570*/  LEA.HI.X R25, R31, UR7, R36, 0x2, P0 ;  /* 0x000000071f197c11 */ /* 0x000fe200080f1424 */
[----:B------:R-:W-:-:S03]  /*1580*/  FFMA R67, R67, UR9, R34 ;  /* 0x0000000943437c23 */ /* 0x000fc60008000022 */
[----:B------:R-:W-:Y:S04]  /*1590*/  STG.E desc[UR10][R26.64], R69 ;  /* 0x000000451a007986 */ /* 0x000fe8000c10190a */
[----:B------:R0:W-:Y:S04]  /*15a0*/  STG.E desc[UR10][R26.64+0x4], R67 ;  /* 0x000004431a007986 */ /* 0x0001e8000c10190a */
[----:B-1----:R-:W2:Y:S04]  /*15b0*/  LDG.E R29, desc[UR10][R24.64] ;  /* 0x0000000a181d7981 */ /* 0x002ea8000c1e1900 */
[----:B------:R-:W3:Y:S01]  /*15c0*/  LDG.E R31, desc[UR10][R24.64+0x4] ;  /* 0x0000040a181f7981 */ /* 0x000ee2000c1e1900 */
[----:B------:R-:W-:-:S04]  /*15d0*/  IADD3 R28, PT, PT, R30, 0x4, RZ ;  /* 0x000000041e1c7810 */ /* 0x000fc80007ffe0ff */
[----:B------:R-:W-:-:S04]  /*15e0*/  IADD3 R33, P0, PT, R28, UR4, RZ ;  /* 0x000000041c217c10 */ /* 0x000fc8000ff1e0ff */
[----:B------:R-:W-:Y:S02]  /*15f0*/  IADD3.X R34, PT, PT, RZ, RZ, RZ, P0, !PT ;  /* 0x000000ffff227210 */ /* 0x000fe400007fe4ff */
[----:B------:R-:W-:Y:S01]  /*1600*/  LEA R28, P0, R33, UR6, 0x2 ;  /* 0x00000006211c7c11 */ /* 0x000fe2000f8010ff */
[----:B--2---:R-:W-:-:S03]  /*1610*/  FMUL R32, R29, UR5 ;  /* 0x000000051d207c20 */ /* 0x004fc60008400000 */
[----:B------:R-:W-:Y:S01]  /*1620*/  LEA.HI.X R29, R33, UR7, R34, 0x2, P0 ;  /* 0x00000007211d7c11 */ /* 0x000fe200080f1422 */
[----:B---3--:R-:W-:Y:S01]  /*1630*/  FMUL R31, R31, UR5 ;  /* 0x000000051f1f7c20 */ /* 0x008fe20008400000 */
[----:B------:R-:W-:-:S03]  /*1640*/  FFMA R65, R65, UR9, R32 ;  /* 0x0000000941417c23 */ /* 0x000fc60008000020 */
[----:B------:R-:W-:Y:S02]  /*1650*/  FFMA R31, R56, UR9, R31 ;  /* 0x00000009381f7c23 */ /* 0x000fe4000800001f */
[----:B------:R-:W-:Y:S04]  /*1660*/  STG.E desc[UR10][R24.64], R65 ;  /* 0x0000004118007986 */ /* 0x000fe8000c10190a */
[----:B------:R1:W-:Y:S04]  /*1670*/  STG.E desc[UR10][R24.64+0x4], R31 ;  /* 0x0000041f18007986 */ /* 0x0003e8000c10190a */
[----:B0-----:R-:W2:Y:S04]  /*1680*/  LDG.E R27, desc[UR10][R28.64] ;  /* 0x0000000a1c1b7981 */ /* 0x001ea8000c1e1900 */
[----:B------:R-:W3:Y:S01]  /*1690*/  LDG.E R33, desc[UR10][R28.64+0x4] ;  /* 0x0000040a1c217981 */ /* 0x000ee2000c1e1900 */
[----:B------:R-:W-:-:S05]  /*16a0*/  VIADD R26, R30, 0x6 ;  /* 0x000000061e1a7836 */ /* 0x000fca0000000000 */
        /* <DEDUP_REMOVED lines=10> */
[----:B-1----:R-:W2:Y:S04]  /*1750*/  LDG.E R25, desc[UR10][R26.64] ;  /* 0x0000000a1a197981 */ /* 0x002ea8000c1e1900 */
[----:B------:R-:W3:Y:S01]  /*1760*/  LDG.E R31, desc[UR10][R26.64+0x4] ;  /* 0x0000040a1a1f7981 */ /* 0x000ee2000c1e1900 */
[----:B------:R-:W-:-:S04]  /*1770*/  IADD3 R30, PT, PT, R30, UR8, RZ ;  /* 0x000000081e1e7c10 */ /* 0x000fc8000fffe0ff */
[----:B------:R-:W-:-:S05]  /*1780*/  IADD3 R34, P0, PT, R30, UR4, RZ ;  /* 0x000000041e227c10 */ /* 0x000fca000ff1e0ff */
[----:B------:R-:W-:Y:S01]  /*1790*/  IMAD.X R35, RZ, RZ, RZ, P0 ;  /* 0x000000ffff237224 */ /* 0x000fe200000e06ff */
        /* <DEDUP_REMOVED lines=18> */
[----:B-1----:R-:W-:-:S05]  /*18c0*/  VIADD R26, R30, 0x2 ;  /* 0x000000021e1a7836 */ /* 0x002fca0000000000 */
        /* <DEDUP_REMOVED lines=17> */
[----:B------:R-:W-:-:S04]  /*19e0*/  IADD3 R33, PT, PT, R30, 0x4, RZ ;  /* 0x000000041e217810 */ /* 0x000fc80007ffe0ff */
        /* <DEDUP_REMOVED lines=44> */
[----:B0-----:R-:W3:Y:S04]  /*1cb0*/  LDG.E R24, desc[UR10][R26.64+0x4] ;  /* 0x0000040a1a187981 */ /* 0x001ee8000c1e1900 */
[----:B------:R-:W4:Y:S04]  /*1cc0*/  LDG.E R34, desc[UR10][R26.64+0x8] ;  /* 0x0000080a1a227981 */ /* 0x000f28000c1e1900 */
[----:B------:R-:W5:Y:S01]  /*1cd0*/  LDG.E R35, desc[UR10][R26.64+0xc] ;  /* 0x00000c0a1a237981 */ /* 0x000f62000c1e1900 */
[----:B------:R-:W-:-:S04]  /*1ce0*/  IADD3 R33, PT, PT, R33, UR8, RZ ;  /* 0x0000000821217c10 */ /* 0x000fc8000fffe0ff */
[----:B------:R-:W-:Y:S01]  /*1cf0*/  IADD3 R33, P0, PT, R33, UR4, RZ ;  /* 0x0000000421217c10 */ /* 0x000fe2000ff1e0ff */
[----:B--2---:R-:W-:-:S04]  /*1d00*/  FMUL R32, R32, UR5 ;  /* 0x0000000520207c20 */ /* 0x004fc80008400000 */
[----:B------:R-:W-:Y:S01]  /*1d10*/  FFMA R51, R51, UR9, R32 ;  /* 0x0000000933337c23 */ /* 0x000fe20008000020 */
[----:B------:R-:W-:Y:S02]  /*1d20*/  IMAD.X R32, RZ, RZ, RZ, P0 ;  /* 0x000000ffff207224 */ /* 0x000fe400000e06ff */
[----:B---3--:R-:W-:Y:S01]  /*1d30*/  FMUL R25, R24, UR5 ;  /* 0x0000000518197c20 */ /* 0x008fe20008400000 */
[C---:B------:R-:W-:Y:S01]  /*1d40*/  LEA R24, P0, R33.reuse, UR6, 0x2 ;  /* 0x0000000621187c11 */ /* 0x040fe2000f8010ff */
[----:B----4-:R-:W-:Y:S01]  /*1d50*/  FMUL R34, R34, UR5 ;  /* 0x0000000522227c20 */ /* 0x010fe20008400000 */
[----:B------:R-:W-:Y:S01]  /*1d60*/  STG.E desc[UR10][R26.64], R51 ;  /* 0x000000331a007986 */ /* 0x000fe2000c10190a */
[----:B-1----:R-:W-:Y:S01]  /*1d70*/  FFMA R29, R42, UR9, R25 ;  /* 0x000000092a1d7c23 */ /* 0x002fe20008000019 */
[----:B------:R-:W-:Y:S01]  /*1d80*/  LEA.HI.X R25, R33, UR7, R32, 0x2, P0 ;  /* 0x0000000721197c11 */ /* 0x000fe200080f1420 */
[----:B-----5:R-:W-:Y:S01]  /*1d90*/  FMUL R35, R35, UR5 ;  /* 0x0000000523237c20 */ /* 0x020fe20008400000 */
[----:B------:R-:W-:-:S02]  /*1da0*/  FFMA R49, R49, UR9, R34 ;  /* 0x0000000931317c23 */ /* 0x000fc40008000022 */
[----:B------:R0:W-:Y:S01]  /*1db0*/  STG.E desc[UR10][R26.64+0x4], R29 ;  /* 0x0000041d1a007986 */ /* 0x0001e2000c10190a */
[----:B------:R-:W-:-:S03]  /*1dc0*/  FFMA R35, R40, UR9, R35 ;  /* 0x0000000928237c23 */ /* 0x000fc60008000023 */
[----:B------:R-:W-:Y:S04]  /*1dd0*/  STG.E desc[UR10][R26.64+0x8], R49 ;  /* 0x000008311a007986 */ /* 0x000fe8000c10190a */
[----:B------:R1:W-:Y:S04]  /*1de0*/  STG.E desc[UR10][R26.64+0xc], R35 ;  /* 0x00000c231a007986 */ /* 0x0003e8000c10190a */
[----:B------:R-:W2:Y:S04]  /*1df0*/  LDG.E R31, desc[UR10][R24.64] ;  /* 0x0000000a181f7981 */ /* 0x000ea8000c1e1900 */
[----:B------:R-:W0:Y:S04]  /*1e00*/  LDG.E R32, desc[UR10][R24.64+0x4] ;  /* 0x0000040a18207981 */ /* 0x000e28000c1e1900 */
[----:B------:R-:W3:Y:S04]  /*1e10*/  LDG.E R33, desc[UR10][R24.64+0x8] ;  /* 0x0000080a18217981 */ /* 0x000ee8000c1e1900 */
[----:B------:R-:W4:Y:S01]  /*1e20*/  LDG.E R34, desc[UR10][R24.64+0xc] ;  /* 0x00000c0a18227981 */ /* 0x000f22000c1e1900 */
[----:B------:R-:W-:Y:S01]  /*1e30*/  IADD3 R28, PT, PT, R30, UR8, RZ ;  /* 0x000000081e1c7c10 */ /* 0x000fe2000fffe0ff */
[----:B--2---:R-:W-:-:S03]  /*1e40*/  FMUL R30, R31, UR5 ;  /* 0x000000051f1e7c20 */ /* 0x004fc60008400000 */
[----:B------:R-:W-:Y:S01]  /*1e50*/  IADD3 R31, P0, PT, R28, UR4, RZ ;  /* 0x000000041c1f7c10 */ /* 0x000fe2000ff1e0ff */
[----:B------:R-:W-:-:S03]  /*1e60*/  FFMA R47, R47, UR9, R30 ;  /* 0x000000092f2f7c23 */ /* 0x000fc6000800001e */
[----:B------:R-:W-:Y:S01]  /*1e70*/  IADD3.X R36, PT, PT, RZ, RZ, RZ, P0, !PT ;  /* 0x000000ffff247210 */ /* 0x000fe200007fe4ff */
[----:B0-----:R-:W-:Y:S01]  /*1e80*/  FMUL R29, R32, UR5 ;  /* 0x00000005201d7c20 */ /* 0x001fe20008400000 */
[----:B-1----:R-:W-:Y:S01]  /*1e90*/  LEA R26, P0, R31, UR6, 0x2 ;  /* 0x000000061f1a7c11 */ /* 0x002fe2000f8010ff */
[----:B---3--:R-:W-:Y:S01]  /*1ea0*/  FMUL R30, R33, UR5 ;  /* 0x00000005211e7c20 */ /* 0x008fe20008400000 */
[----:B------:R-:W-:Y:S01]  /*1eb0*/  STG.E desc[UR10][R24.64], R47 ;  /* 0x0000002f18007986 */ /* 0x000fe2000c10190a */
[----:B------:R-:W-:Y:S01]  /*1ec0*/  FFMA R29, R22, UR9, R29 ;  /* 0x00000009161d7c23 */ /* 0x000fe2000800001d */
[----:B----4-:R-:W-:Y:S01]  /*1ed0*/  FMUL R27, R34, UR5 ;  /* 0x00000005221b7c20 */ /* 0x010fe20008400000 */
[----:B------:R-:W-:-:S03]  /*1ee0*/  FFMA R45, R45, UR9, R30 ;  /* 0x000000092d2d7c23 */ /* 0x000fc6000800001e */
[----:B------:R-:W-:Y:S01]  /*1ef0*/  STG.E desc[UR10][R24.64+0x4], R29 ;  /* 0x0000041d18007986 */ /* 0x000fe2000c10190a */
[----:B------:R-:W-:Y:S01]  /*1f00*/  FFMA R33, R20, UR9, R27 ;  /* 0x0000000914217c23 */ /* 0x000fe2000800001b */
[----:B------:R-:W-:Y:S02]  /*1f10*/  LEA.HI.X R27, R31, UR7, R36, 0x2, P0 ;  /* 0x000000071f1b7c11 */ /* 0x000fe400080f1424 */
[----:B------:R-:W-:Y:S04]  /*1f20*/  STG.E desc[UR10][R24.64+0x8], R45 ;  /* 0x0000082d18007986 */ /* 0x000fe8000c10190a */
[----:B------:R0:W-:Y:S04]  /*1f30*/  STG.E desc[UR10][R24.64+0xc], R33 ;  /* 0x00000c2118007986 */ /* 0x0001e8000c10190a */
[----:B------:R-:W2:Y:S01]  /*1f40*/  LDG.E R20, desc[UR10][R26.64] ;  /* 0x0000000a1a147981 */ /* 0x000ea2000c1e1900 */
[----:B------:R-:W-:-:S05]  /*1f50*/  VIADD R22, R28, 0x1 ;  /* 0x000000011c167836 */ /* 0x000fca0000000000 */
        /* <DEDUP_REMOVED lines=8> */
[----:B------:R-:W-:-:S04]  /*1fe0*/  IADD3 R32, PT, PT, R28, 0x2, RZ ;  /* 0x000000021c207810 */ /* 0x000fc80007ffe0ff */
[----:B------:R-:W-:-:S05]  /*1ff0*/  IADD3 R22, P0, PT, R32, UR4, RZ ;  /* 0x0000000420167c10 */ /* 0x000fca000ff1e0ff */
[----:B0-----:R-:W-:Y:S01]  /*2000*/  IMAD.X R25, RZ, RZ, RZ, P0 ;  /* 0x000000ffff197224 */ /* 0x001fe200000e06ff */
[----:B------:R-:W-:-:S04]  /*2010*/  LEA R24, P0, R22, UR6, 0x2 ;  /* 0x0000000616187c11 */ /* 0x000fc8000f8010ff */
[----:B------:R-:W-:Y:S01]  /*2020*/  LEA.HI.X R25, R22, UR7, R25, 0x2, P0 ;  /* 0x0000000716197c11 */ /* 0x000fe200080f1419 */
[----:B--2---:R-:W-:-:S04]  /*2030*/  FMUL R29, R20, UR5 ;  /* 0x00000005141d7c20 */ /* 0x004fc80008400000 */
[----:B------:R-:W-:-:S05]  /*2040*/  FFMA R29, R18, UR9, R29 ;  /* 0x00000009121d7c23 */ /* 0x000fca000800001d */
[----:B------:R0:W-:Y:S04]  /*2050*/  STG.E desc[UR10][R30.64], R29 ;  /* 0x0000001d1e007986 */ /* 0x0001e8000c10190a */
[----:B------:R-:W2:Y:S01]  /*2060*/  LDG.E R18, desc[UR10][R24.64] ;  /* 0x0000000a18127981 */ /* 0x000ea2000c1e1900 */
[----:B------:R-:W-:-:S04]  /*2070*/  IADD3 R20, PT, PT, R28, 0x3, RZ ;  /* 0x000000031c147810 */ /* 0x000fc80007ffe0ff */
[----:B------:R-:W-:-:S04]  /*2080*/  IADD3 R20, P0, PT, R20, UR4, RZ ;  /* 0x0000000414147c10 */ /* 0x000fc8000ff1e0ff */
[----:B-1----:R-:W-:Y:S02]  /*2090*/  IADD3.X R27, PT, PT, RZ, RZ, RZ, P0, !PT ;  /* 0x000000ffff1b7210 */ /* 0x002fe400007fe4ff */
[----:B------:R-:W-:-:S04]  /*20a0*/  LEA R26, P0, R20, UR6, 0x2 ;  /* 0x00000006141a7c11 */ /* 0x000fc8000f8010ff */
[----:B------:R-:W-:Y:S01]  /*20b0*/  LEA.HI.X R27, R20, UR7, R27, 0x2, P0 ;  /* 0x00000007141b7c11 */ /* 0x000fe200080f141b */
[----:B--2---:R-:W-:-:S04]  /*20c0*/  FMUL R18, R18, UR5 ;  /* 0x0000000512127c20 */ /* 0x004fc80008400000 */
[----:B------:R-:W-:-:S05]  /*20d0*/  FFMA R41, R41, UR9, R18 ;  /* 0x0000000929297c23 */ /* 0x000fca0008000012 */
[----:B------:R1:W-:Y:S04]  /*20e0*/  STG.E desc[UR10][R24.64], R41 ;  /* 0x0000002918007986 */ /* 0x0003e8000c10190a */
[----:B------:R-:W2:Y:S01]  /*20f0*/  LDG.E R18, desc[UR10][R26.64] ;  /* 0x0000000a1a127981 */ /* 0x000ea2000c1e1900 */
[----:B------:R-:W-:-:S05]  /*2100*/  VIADD R20, R28, 0x4 ;  /* 0x000000041c147836 */ /* 0x000fca0000000000 */
[----:B------:R-:W-:-:S04]  /*2110*/  IADD3 R20, P0, PT, R20, UR4, RZ ;  /* 0x0000000414147c10 */ /* 0x000fc8000ff1e0ff */
[----:B0-----:R-:W-:Y:S02]  /*2120*/  IADD3.X R31, PT, PT, RZ, RZ, RZ, P0, !PT ;  /* 0x000000ffff1f7210 */ /* 0x001fe400007fe4ff */
        /* <DEDUP_REMOVED lines=14> */
[----:B------:R-:W0:Y:S01]  /*2210*/  LDG.E R16, desc[UR10][R24.64] ;  /* 0x0000000a18107981 */ /* 0x000e22000c1e1900 */
[----:B------:R-:W-:-:S05]  /*2220*/  VIADD R18, R28, 0x6 ;  /* 0x000000061c127836 */ /* 0x000fca0000000000 */
[----:B------:R-:W-:-:S04]  /*2230*/  IADD3 R18, P0, PT, R18, UR4, RZ ;  /* 0x0000000412127c10 */ /* 0x000fc8000ff1e0ff */
[----:B------:R-:W-:Y:S02]  /*2240*/  IADD3.X R23, PT, PT, RZ, RZ, RZ, P0, !PT ;  /* 0x000000ffff177210 */ /* 0x000fe400007fe4ff */
[----:B------:R-:W-:-:S04]  /*2250*/  LEA R22, P0, R18, UR6, 0x2 ;  /* 0x0000000612167c11 */ /* 0x000fc8000f8010ff */
[----:B------:R-:W-:Y:S01]  /*2260*/  LEA.HI.X R23, R18, UR7, R23, 0x2, P0 ;  /* 0x0000000712177c11 */ /* 0x000fe200080f1417 */
[----:B0-----:R-:W-:-:S04]  /*2270*/  FMUL R27, R16, UR5 ;  /* 0x00000005101b7c20 */ /* 0x001fc80008400000 */
[----:B------:R-:W-:-:S05]  /*2280*/  FFMA R29, R14, UR9, R27 ;  /* 0x000000090e1d7c23 */ /* 0x000fca000800001b */
[----:B------:R0:W-:Y:S04]  /*2290*/  STG.E desc[UR10][R24.64], R29 ;  /* 0x0000001d18007986 */ /* 0x0001e8000c10190a */
[----:B------:R-:W2:Y:S01]  /*22a0*/  LDG.E R14, desc[UR10][R22.64] ;  /* 0x0000000a160e7981 */ /* 0x000ea2000c1e1900 */
[----:B------:R-:W-:-:S04]  /*22b0*/  IADD3 R16, PT, PT, R28, 0x7, RZ ;  /* 0x000000071c107810 */ /* 0x000fc80007ffe0ff */
[----:B------:R-:W-:-:S04]  /*22c0*/  IADD3 R16, P0, PT, R16, UR4, RZ ;  /* 0x0000000410107c10 */ /* 0x000fc8000ff1e0ff */
[----:B------:R-:W-:Y:S02]  /*22d0*/  IADD3.X R27, PT, PT, RZ, RZ, RZ, P0, !PT ;  /* 0x000000ffff1b7210 */ /* 0x000fe400007fe4ff */
[----:B------:R-:W-:-:S04]  /*22e0*/  LEA R26, P0, R16, UR6, 0x2 ;  /* 0x00000006101a7c11 */ /* 0x000fc8000f8010ff */
[----:B------:R-:W-:Y:S01]  /*22f0*/  LEA.HI.X R27, R16, UR7, R27, 0x2, P0 ;  /* 0x00000007101b7c11 */ /* 0x000fe200080f141b */
[----:B--2---:R-:W-:-:S04]  /*2300*/  FMUL R14, R14, UR5 ;  /* 0x000000050e0e7c20 */ /* 0x004fc80008400000 */
[----:B-1----:R-:W-:-:S05]  /*2310*/  FFMA R31, R21, UR9, R14 ;  /* 0x00000009151f7c23 */ /* 0x002fca000800000e */
[----:B------:R1:W-:Y:S04]  /*2320*/  STG.E desc[UR10][R22.64], R31 ;  /* 0x0000001f16007986 */ /* 0x0003e8000c10190a */
[----:B------:R-:W0:Y:S01]  /*2330*/  LDG.E R14, desc[UR10][R26.64] ;  /* 0x0000000a1a0e7981 */ /* 0x000e22000c1e1900 */
[----:B------:R-:W-:-:S05]  /*2340*/  VIADD R28, R28, UR8 ;  /* 0x000000081c1c7c36 */ /* 0x000fca0008000000 */
[----:B------:R-:W-:-:S04]  /*2350*/  IADD3 R16, P0, PT, R28, UR4, RZ ;  /* 0x000000041c107c10 */ /* 0x000fc8000ff1e0ff */
[----:B------:R-:W-:Y:S02]  /*2360*/  IADD3.X R21, PT, PT, RZ, RZ, RZ, P0, !PT ;  /* 0x000000ffff157210 */ /* 0x000fe400007fe4ff */
[----:B------:R-:W-:-:S04]  /*2370*/  LEA R20, P0, R16, UR6, 0x2 ;  /* 0x0000000610147c11 */ /* 0x000fc8000f8010ff */
[----:B------:R-:W-:Y:S01]  /*2380*/  LEA.HI.X R21, R16, UR7, R21, 0x2, P0 ;  /* 0x0000000710157c11 */ /* 0x000fe200080f1415 */
[----:B0-----:R-:W-:-:S04]  /*2390*/  FMUL R25, R14, UR5 ;  /* 0x000000050e197c20 */ /* 0x001fc80008400000 */
[----:B------:R-:W-:-:S05]  /*23a0*/  FFMA R25, R12, UR9, R25 ;  /* 0x000000090c197c23 */ /* 0x000fca0008000019 */
[----:B------:R0:W-:Y:S04]  /*23b0*/  STG.E desc[UR10][R26.64], R25 ;  /* 0x000000191a007986 */ /* 0x0001e8000c10190a */
[----:B------:R-:W2:Y:S04]  /*23c0*/  LDG.E R12, desc[UR10][R20.64] ;  /* 0x0000000a140c7981 */ /* 0x000ea8000c1e1900 */
[----:B------:R-:W3:Y:S01]  /*23d0*/  LDG.E R14, desc[UR10][R20.64+0x4] ;  /* 0x0000040a140e7981 */ /* 0x000ee2000c1e1900 */
[----:B------:R-:W-:-:S04]  /*23e0*/  IADD3 R32, PT, PT, R32, UR8, RZ ;  /* 0x0000000820207c10 */ /* 0x000fc8000fffe0ff */
[----:B------:R-:W-:-:S04]  /*23f0*/  IADD3 R32, P0, PT, R32, UR4, RZ ;  /* 0x0000000420207c10 */ /* 0x000fc8000ff1e0ff */
[----:B-1----:R-:W-:Y:S02]  /*2400*/  IADD3.X R23, PT, PT, RZ, RZ, RZ, P0, !PT ;  /* 0x000000ffff177210 */ /* 0x002fe400007fe4ff */
[----:B------:R-:W-:-:S04]  /*2410*/  LEA R22, P0, R32, UR6, 0x2 ;  /* 0x0000000620167c11 */ /* 0x000fc8000f8010ff */
[----:B------:R-:W-:Y:S01]  /*2420*/  LEA.HI.X R23, R32, UR7, R23, 0x2, P0 ;  /* 0x0000000720177c11 */ /* 0x000fe200080f1417 */
[----:B--2---:R-:W-:Y:S01]  /*2430*/  FMUL R12, R12, UR5 ;  /* 0x000000050c0c7c20 */ /* 0x004fe20008400000 */
[----:B---3--:R-:W-:-:S03]  /*2440*/  FMUL R14, R14, UR5 ;  /* 0x000000050e0e7c20 */ /* 0x008fc60008400000 */
[----:B------:R-:W-:Y:S01]  /*2450*/  FFMA R19, R19, UR9, R12 ;  /* 0x0000000913137c23 */ /* 0x000fe2000800000c */
[----:B0-----:R-:W-:-:S04]  /*2460*/  FFMA R25, R17, UR9, R14 ;  /* 0x0000000911197c23 */ /* 0x001fc8000800000e */
[----:B------:R0:W-:Y:S04]  /*2470*/  STG.E desc[UR10][R20.64], R19 ;  /* 0x0000001314007986 */ /* 0x0001e8000c10190a */
[----:B------:R1:W-:Y:S04]  /*2480*/  STG.E desc[UR10][R20.64+0x4], R25 ;  /* 0x0000041914007986 */ /* 0x0003e8000c10190a */
[----:B------:R-:W2:Y:S04]  /*2490*/  LDG.E R12, desc[UR10][R22.64] ;  /* 0x0000000a160c7981 */ /* 0x000ea8000c1e1900 */
[----:B------:R-:W3:Y:S01]  /*24a0*/  LDG.E R14, desc[UR10][R22.64+0x4] ;  /* 0x0000040a160e7981 */ /* 0x000ee2000c1e1900 */
[----:B------:R-:W-:-:S05]  /*24b0*/  VIADD R16, R28, 0x4 ;  /* 0x000000041c107836 */ /* 0x000fca0000000000 */
[----:B------:R-:W-:-:S04]  /*24c0*/  IADD3 R17, P0, PT, R16, UR4, RZ ;  /* 0x0000000410117c10 */ /* 0x000fc8000ff1e0ff */
[----:B------:R-:W-:Y:S02]  /*24d0*/  IADD3.X R18, PT, PT, RZ, RZ, RZ, P0, !PT ;  /* 0x000000ffff127210 */ /* 0x000fe400007fe4ff */
[----:B------:R-:W-:-:S04]  /*24e0*/  LEA R16, P0, R17, UR6, 0x2 ;  /* 0x0000000611107c11 */ /* 0x000fc8000f8010ff */
[----:B------:R-:W-:Y:S01]  /*24f0*/  LEA.HI.X R17, R17, UR7, R18, 0x2, P0 ;  /* 0x0000000711117c11 */ /* 0x000fe200080f1412 */
[----:B--2---:R-:W-:Y:S01]  /*2500*/  FMUL R12, R12, UR5 ;  /* 0x000000050c0c7c20 */ /* 0x004fe20008400000 */
[----:B---3--:R-:W-:-:S03]  /*2510*/  FMUL R27, R14, UR5 ;  /* 0x000000050e1b7c20 */ /* 0x008fc60008400000 */
[----:B0-----:R-:W-:Y:S01]  /*2520*/  FFMA R19, R15, UR9, R12 ;  /* 0x000000090f137c23 */ /* 0x001fe2000800000c */
[----:B------:R-:W-:-:S04]  /*2530*/  FFMA R27, R10, UR9, R27 ;  /* 0x000000090a1b7c23 */ /* 0x000fc8000800001b */
[----:B------:R0:W-:Y:S04]  /*2540*/  STG.E desc[UR10][R22.64], R19 ;  /* 0x0000001316007986 */ /* 0x0001e8000c10190a */
[----:B------:R2:W-:Y:S04]  /*2550*/  STG.E desc[UR10][R22.64+0x4], R27 ;  /* 0x0000041b16007986 */ /* 0x0005e8000c10190a */
[----:B------:R-:W3:Y:S04]  /*2560*/  LDG.E R10, desc[UR10][R16.64] ;  /* 0x0000000a100a7981 */ /* 0x000ee8000c1e1900 */
[----:B------:R-:W1:Y:S01]  /*2570*/  LDG.E R12, desc[UR10][R16.64+0x4] ;  /* 0x0000040a100c7981 */ /* 0x000e62000c1e1900 */
[----:B------:R-:W-:-:S04]  /*2580*/  IADD3 R14, PT, PT, R28, 0x6, RZ ;  /* 0x000000061c0e7810 */ /* 0x000fc80007ffe0ff */
[----:B------:R-:W-:-:S04]  /*2590*/  IADD3 R15, P0, PT, R14, UR4, RZ ;  /* 0x000000040e0f7c10 */ /* 0x000fc8000ff1e0ff */
[----:B------:R-:W-:Y:S02]  /*25a0*/  IADD3.X R18, PT, PT, RZ, RZ, RZ, P0, !PT ;  /* 0x000000ffff127210 */ /* 0x000fe400007fe4ff */
[----:B------:R-:W-:-:S04]  /*25b0*/  LEA R14, P0, R15, UR6, 0x2 ;  /* 0x000000060f0e7c11 */ /* 0x000fc8000f8010ff */
[----:B------:R-:W-:Y:S01]  /*25c0*/  LEA.HI.X R15, R15, UR7, R18, 0x2, P0 ;  /* 0x000000070f0f7c11 */ /* 0x000fe200080f1412 */
[----:B---3--:R-:W-:Y:S01]  /*25d0*/  FMUL R10, R10, UR5 ;  /* 0x000000050a0a7c20 */ /* 0x008fe20008400000 */
[----:B-1----:R-:W-:-:S03]  /*25e0*/  FMUL R21, R12, UR5 ;  /* 0x000000050c157c20 */ /* 0x002fc60008400000 */
[----:B0-----:R-:W-:Y:S01]  /*25f0*/  FFMA R19, R13, UR9, R10 ;  /* 0x000000090d137c23 */ /* 0x001fe2000800000a */
[----:B------:R-:W-:-:S04]  /*2600*/  FFMA R21, R8, UR9, R21 ;  /* 0x0000000908157c23 */ /* 0x000fc80008000015 */
[----:B------:R0:W-:Y:S04]  /*2610*/  STG.E desc[UR10][R16.64], R19 ;  /* 0x0000001310007986 */ /* 0x0001e8000c10190a */
[----:B------:R1:W-:Y:S04]  /*2620*/  STG.E desc[UR10][R16.64+0x4], R21 ;  /* 0x0000041510007986 */ /* 0x0003e8000c10190a */
[----:B------:R-:W3:Y:S04]  /*2630*/  LDG.E R8, desc[UR10][R14.64] ;  /* 0x0000000a0e087981 */ /* 0x000ee8000c1e1900 */
[----:B------:R-:W2:Y:S01]  /*2640*/  LDG.E R10, desc[UR10][R14.64+0x4] ;  /* 0x0000040a0e0a7981 */ /* 0x000ea2000c1e1900 */
[----:B------:R-:W-:-:S05]  /*2650*/  VIADD R28, R28, UR8 ;  /* 0x000000081c1c7c36 */ /* 0x000fca0008000000 */
[----:B------:R-:W-:-:S04]  /*2660*/  IADD3 R13, P0, PT, R28, UR4, RZ ;  /* 0x000000041c0d7c10 */ /* 0x000fc8000ff1e0ff */
[----:B------:R-:W-:Y:S02]  /*2670*/  IADD3.X R18, PT, PT, RZ, RZ, RZ, P0, !PT ;  /* 0x000000ffff127210 */ /* 0x000fe400007fe4ff */
[----:B------:R-:W-:-:S04]  /*2680*/  LEA R12, P0, R13, UR6, 0x2 ;  /* 0x000000060d0c7c11 */ /* 0x000fc8000f8010ff */
[----:B------:R-:W-:Y:S01]  /*2690*/  LEA.HI.X R13, R13, UR7, R18, 0x2, P0 ;  /* 0x000000070d0d7c11 */ /* 0x000fe200080f1412 */
[----:B---3--:R-:W-:Y:S01]  /*26a0*/  FMUL R8, R8, UR5 ;  /* 0x0000000508087c20 */ /* 0x008fe20008400000 */
[----:B--2---:R-:W-:-:S03]  /*26b0*/  FMUL R23, R10, UR5 ;  /* 0x000000050a177c20 */ /* 0x004fc60008400000 */
[----:B0-----:R-:W-:Y:S01]  /*26c0*/  FFMA R19, R11, UR9, R8 ;  /* 0x000000090b137c23 */ /* 0x001fe20008000008 */
[----:B------:R-:W-:-:S04]  /*26d0*/  FFMA R23, R6, UR9, R23 ;  /* 0x0000000906177c23 */ /* 0x000fc80008000017 */
[----:B------:R-:W-:Y:S04]  /*26e0*/  STG.E desc[UR10][R14.64], R19 ;  /* 0x000000130e007986 */ /* 0x000fe8000c10190a */
        /* <DEDUP_REMOVED lines=63> */
[----:B------:R-:W-:Y:S04]  /*2ae0*/  STG.E desc[UR10][R4.64], R3 ;  /* 0x0000000304007986 */ /* 0x000fe8000c10190a */
[----:B------:R-:W0:Y:S02]  /*2af0*/  LDG.E R0, desc[UR10][R6.64] ;  /* 0x0000000a06007981 */ /* 0x000e24000c1e1900 */
[----:B0-----:R-:W-:-:S04]  /*2b00*/  FMUL R9, R0, UR5 ;  /* 0x0000000500097c20 */ /* 0x001fc80008400000 */
[----:B------:R-:W-:-:S05]  /*2b10*/  FFMA R9, R82, UR9, R9 ;  /* 0x0000000952097c23 */ /* 0x000fca0008000009 */
[----:B------:R-:W-:Y:S01]  /*2b20*/  STG.E desc[UR10][R6.64], R9 ;  /* 0x0000000906007986 */ /* 0x000fe2000c10190a */
[----:B------:R-:W-:Y:S05]  /*2b30*/  EXIT ;  /* 0x000000000000794d */ /* 0x000fea0003800000 */
.L_x_3:
[----:B------:R-:W-:-:S00]  /*2b40*/  BRA `(.L_x_3) ;  /* 0xfffffffc00fc7947 */ /* 0x000fc0000383ffff */
[----:B------:R-:W-:-:S00]  /*2b50*/  NOP ;  /* 0x0000000000007918 */ /* 0x000fc00000000000 */
        /* <DEDUP_REMOVED lines=10> */
.L_x_8:


//--------------------- .text._Z5sgemmILj128ELj8ELj128ELj8ELj8EEviiiffPKfS1_Pf --------------------------
	.section	.text._Z5sgemmILj128ELj8ELj128ELj8ELj8EEviiiffPKfS1_Pf,"ax",@progbits
	.align	128
        .global         _Z5sgemmILj128ELj8ELj128ELj8ELj8EEviiiffPKfS1_Pf
        .type           _Z5sgemmILj128ELj8ELj128ELj8ELj8EEviiiffPKfS1_Pf,@function
        .size           _Z5sgemmILj128ELj8ELj128ELj8ELj8EEviiiffPKfS1_Pf,(.L_x_9 - _Z5sgemmILj128ELj8ELj128ELj8ELj8EEviiiffPKfS1_Pf)
        .other          _Z5sgemmILj128ELj8ELj128ELj8ELj8EEviiiffPKfS1_Pf,@"STO_CUDA_ENTRY STV_DEFAULT"
_Z5sgemmILj128ELj8ELj128ELj8ELj8EEviiiffPKfS1_Pf:
.text._Z5sgemmILj128ELj8ELj128ELj8ELj8EEviiiffPKfS1_Pf:
        /* <DEDUP_REMOVED lines=40> */
[----:B------:R-:W-:Y:S01]  /*0280*/  CS2R R76, SRZ ;  /* 0x00000000004c7805 */ /* 0x000fe2000001ff00 */
[----:B------:R-:W-:Y:S01]  /*0290*/  IMAD.MOV.U32 R79, RZ, RZ, RZ ;  /* 0x000000ffff4f7224 */ /* 0x000fe200078e00ff */
[----:B------:R-:W-:Y:S01]  /*02a0*/  MOV R81, RZ ;  /* 0x000000ff00517202 */ /* 0x000fe20000000f00 */
[----:B------:R-:W-:Y:S01]  /*02b0*/  IMAD.MOV.U32 R83, RZ, RZ, RZ ;  /* 0x000000ffff537224 */ /* 0x000fe200078e00ff */
[----:B------:R-:W0:Y:S01]  /*02c0*/  LDCU.64 UR10, c[0x0][0x358] ;  /* 0x00006b00ff0a77ac */ /* 0x000e220008000a00 */
[----:B------:R-:W-:Y:S01]  /*02d0*/  IMAD.MOV.U32 R87, RZ, RZ, RZ ;  /* 0x000000ffff577224 */ /* 0x000fe200078e00ff */
[----:B---3--:R-:W-:Y:S02]  /*02e0*/  UIMAD.WIDE.U32 UR6, UR9, 0x4, UR6 ;  /* 0x00000004090678a5 */ /* 0x008fe4000f8e0006 */
[----:B--2---:R-:W-:Y:S01]  /*02f0*/  UIMAD.WIDE.U32 UR4, UR8, 0x4, UR4 ;  /* 0x00000004080478a5 */ /* 0x004fe2000f8e0004 */
[----:B------:R-:W-:Y:S11]  /*0300*/  BRA.U !UP0, `(.L_x_4) ;  /* 0x0000000908347547 */ /* 0x000ff6000b800000 */
[----:B------:R-:W1:Y:S01]  /*0310*/  S2R R84, SR_TID.X ;  /* 0x0000000000547919 */ /* 0x000e620000002100 */
[----:B------:R-:W-:Y:S01]  /*0320*/  MOV R0, RZ ;  /* 0x000000ff00007202 */ /* 0x000fe20000000f00 */
[----:B------:R-:W-:Y:S01]  /*0330*/  IMAD.U32 R54, RZ, RZ, UR6 ;  /* 0x00000006ff367e24 */ /* 0x000fe2000f8e00ff */
[----:B------:R-:W-:Y:S01]  /*0340*/  MOV R55, UR7 ;  /* 0x0000000700377c02 */ /* 0x000fe20008000f00 */
[----:B------:R-:W-:Y:S01]  /*0350*/  UMOV UR8, UR4 ;  /* 0x0000000400087c82 */ /* 0x000fe20008000000 */
[----:B------:R-:W-:Y:S01]  /*0360*/  UMOV UR9, UR5 ;  /* 0x0000000500097c82 */ /* 0x000fe20008000000 */
[----:B------:R-:W-:Y:S01]  /*0370*/  UMOV UR4, URZ ;  /* 0x000000ff00047c82 */ /* 0x000fe20008000000 */
[--C-:B-1----:R-:W-:Y:S02]  /*0380*/  SHF.R.U32.HI R82, RZ, 0x1, R84.reuse ;  /* 0x00000001ff527819 */ /* 0x102fe40000011654 */
[----:B------:R-:W-:Y:S02]  /*0390*/  SHF.R.U32.HI R78, RZ, 0x7, R84 ;  /* 0x00000007ff4e7819 */ /* 0x000fe40000011654 */
[----:B------:R-:W-:-:S02]  /*03a0*/  LOP3.LUT R80, R84, 0x7f, RZ, 0xc0, !PT ;  /* 0x0000007f54507812 */ /* 0x000fc400078ec0ff */
[----:B------:R-:W-:-:S07]  /*03b0*/  LOP3.LUT R82, R82, 0x1fc, RZ, 0xc0, !PT ;  /* 0x000001fc52527812 */ /* 0x000fce00078ec0ff */
.L_x_6:
[----:B------:R-:W1:Y:S01]  /*03c0*/  LDC R91, c[0x0][0x388] ;  /* 0x0000e200ff5b7b82 */ /* 0x000e620000000800 */
[----:B------:R-:W-:Y:S01]  /*03d0*/  LOP3.LUT R26, R84, 0x7, RZ, 0xc0, !PT ;  /* 0x00000007541a7812 */ /* 0x000fe200078ec0ff */
[----:B------:R-:W-:Y:S01]  /*03e0*/  IMAD.U32 R24, RZ, RZ, UR8 ;  /* 0x00000008ff187e24 */ /* 0x000fe2000f8e00ff */
[----:B------:R-:W-:-:S05]  /*03f0*/  MOV R25, UR9 ;  /* 0x0000000900197c02 */ /* 0x000fca0008000f00 */
[----:B------:R-:W2:Y:S01]  /*0400*/  LDC R89, c[0x0][0x384] ;  /* 0x0000e100ff597b82 */ /* 0x000ea20000000800 */
[----:B-1----:R-:W-:-:S04]  /*0410*/  IMAD R27, R78, R91, RZ ;  /* 0x0000005b4e1b7224 */ /* 0x002fc800078e02ff */
[----:B------:R-:W-:Y:S02]  /*0420*/  IMAD R27, R27, 0x4, R80 ;  /* 0x000000041b1b7824 */ /* 0x000fe400078e0250 */
[----:B--2---:R-:W-:Y:S02]  /*0430*/  IMAD R29, R82, R89, R26 ;  /* 0x00000059521d7224 */ /* 0x004fe400078e021a */
[----:B------:R-:W-:-:S04]  /*0440*/  IMAD.WIDE R34, R27, 0x4, R54 ;  /* 0x000000041b227825 */ /* 0x000fc800078e0236 */
[----:B------:R-:W-:-:S04]  /*0450*/  IMAD.WIDE R24, R29, 0x4, R24 ;  /* 0x000000041d187825 */ /* 0x000fc800078e0218 */
[----:B------:R-:W-:Y:S02]  /*0460*/  IMAD.WIDE R32, R91, 0x4, R34 ;  /* 0x000000045b207825 */ /* 0x000fe400078e0222 */
[----:B0-----:R-:W2:Y:S02]  /*0470*/  LDG.E R34, desc[UR10][R34.64] ;  /* 0x0000000a22227981 */ /* 0x001ea4000c1e1900 */
[----:B------:R-:W-:Y:S02]  /*0480*/  IMAD.WIDE R92, R89, 0x4, R24 ;  /* 0x00000004595c7825 */ /* 0x000fe400078e0218 */
[----:B------:R-:W3:Y:S02]  /*0490*/  LDG.E R24, desc[UR10][R24.64] ;  /* 0x0000000a18187981 */ /* 0x000ee4000c1e1900 */
[----:B------:R-:W-:Y:S02]  /*04a0*/  IMAD.WIDE R30, R91, 0x4, R32 ;  /* 0x000000045b1e7825 */ /* 0x000fe400078e0220 */
[----:B------:R-:W4:Y:S02]  /*04b0*/  LDG.E R32, desc[UR10][R32.64] ;  /* 0x0000000a20207981 */ /* 0x000f24000c1e1900 */
[----:B------:R-:W-:-:S04]  /*04c0*/  IMAD.WIDE R38, R89, 0x4, R92 ;  /* 0x0000000459267825 */ /* 0x000fc800078e025c */
[----:B------:R-:W-:Y:S01]  /*04d0*/  IMAD.WIDE R28, R91, 0x4, R30 ;  /* 0x000000045b1c7825 */ /* 0x000fe200078e021e */
[----:B------:R-:W3:Y:S03]  /*04e0*/  LDG.E R25, desc[UR10][R92.64] ;  /* 0x0000000a5c197981 */ /* 0x000ee6000c1e1900 */
[----:B------:R-:W-:Y:S01]  /*04f0*/  IMAD.WIDE R36, R89, 0x4, R38 ;  /* 0x0000000459247825 */ /* 0x000fe200078e0226 */
[----:B------:R-:W3:Y:S04]  /*0500*/  LDG.E R26, desc[UR10][R38.64] ;  /* 0x0000000a261a7981 */ /* 0x000ee8000c1e1900 */
[----:B------:R0:W3:Y:S04]  /*0510*/  LDG.E R27, desc[UR10][R36.64] ;  /* 0x0000000a241b7981 */ /* 0x0000e8000c1e1900 */
[----:B------:R1:W5:Y:S04]  /*0520*/  LDG.E R30, desc[UR10][R30.64] ;  /* 0x0000000a1e1e7981 */ /* 0x000368000c1e1900 */
[----:B------:R1:W5:Y:S01]  /*0530*/  LDG.E R28, desc[UR10][R28.64] ;  /* 0x0000000a1c1c7981 */ /* 0x000362000c1e1900 */
[----:B------:R-:W1:Y:S01]  /*0540*/  S2UR UR7, SR_CgaCtaId ;  /* 0x00000000000779c3 */ /* 0x000e620000008800 */
[C---:B------:R-:W-:Y:S01]  /*0550*/  SHF.L.U32 R88, R84.reuse, 0x2, RZ ;  /* 0x0000000254587819 */ /* 0x040fe200000006ff */
[----:B------:R-:W-:-:S02]  /*0560*/  IMAD.SHL.U32 R86, R84, 0x80, RZ ;  /* 0x0000008054567824 */ /* 0x000fc400078e00ff */
[----:B------:R-:W1:Y:S01]  /*0570*/  S2R R84, SR_TID.X ;  /* 0x0000000000547919 */ /* 0x000e620000002100 */
[----:B------:R-:W-:Y:S02]  /*0580*/  UMOV UR5, 0x400 ;  /* 0x0000040000057882 */ /* 0x000fe40000000000 */
[----:B0-----:R-:W-:Y:S01]  /*0590*/  LOP3.LUT R37, R86, 0x380, RZ, 0xc0, !PT ;  /* 0x0000038056257812 */ /* 0x001fe200078ec0ff */
[----:B------:R-:W-:Y:S01]  /*05a0*/  UIADD3 UR6, UPT, UPT, UR5, 0x1000, URZ ;  /* 0x0000100005067890 */ /* 0x000fe2000fffe0ff */
[----:B------:R-:W-:Y:S02]  /*05b0*/  LOP3.LUT R33, R88, 0x1fc, RZ, 0xc0, !PT ;  /* 0x000001fc58217812 */ /* 0x000fe400078ec0ff */
[----:B------:R-:W-:-:S03]  /*05c0*/  IADD3 R37, PT, PT, R82, R37, RZ ;  /* 0x0000002552257210 */ /* 0x000fc60007ffe0ff */
[----:B------:R-:W-:Y:S01]  /*05d0*/  IMAD R33, R78, 0x800, R33 ;  /* 0x000008004e217824 */ /* 0x000fe200078e0221 */
[----:B-1----:R-:W-:Y:S02]  /*05e0*/  ULEA UR5, UR7, UR5, 0x18 ;  /* 0x0000000507057291 */ /* 0x002fe4000f8ec0ff */
[----:B------:R-:W-:-:S04]  /*05f0*/  ULEA UR6, UR7, UR6, 0x18 ;  /* 0x0000000607067291 */ /* 0x000fc8000f8ec0ff */
[----:B------:R-:W-:Y:S02]  /*0600*/  LEA R37, R37, UR5, 0x2 ;  /* 0x0000000525257c11 */ /* 0x000fe4000f8e10ff */
[C---:B------:R-:W-:Y:S02]  /*0610*/  SHF.L.U32 R31, R84.reuse, 0x5, RZ ;  /* 0x00000005541f7819 */ /* 0x040fe400000006ff */
[----:B------:R-:W-:Y:S02]  /*0620*/  SHF.L.U32 R29, R84, 0x1, RZ ;  /* 0x00000001541d7819 */ /* 0x000fe400000006ff */
[----:B------:R-:W-:Y:S02]  /*0630*/  LOP3.LUT R31, R31, 0x1e0, RZ, 0xc0, !PT ;  /* 0x000001e01f1f7812 */ /* 0x000fe400078ec0ff */
[----:B------:R-:W-:Y:S02]  /*0640*/  LOP3.LUT R29, R29, 0x7e0, RZ, 0xc0, !PT ;  /* 0x000007e01d1d7812 */ /* 0x000fe400078ec0ff */
[----:B------:R-:W-:-:S03]  /*0650*/  IADD3 R88, PT, PT, R31, UR6, RZ ;  /* 0x000000061f587c10 */ /* 0x000fc6000fffe0ff */
[----:B------:R-:W-:Y:S01]  /*0660*/  VIADD R86, R29, UR5 ;  /* 0x000000051d567c36 */ /* 0x000fe20008000000 */
[----:B------:R-:W-:Y:S01]  /*0670*/  UMOV UR5, 0x10 ;  /* 0x0000001000057882 */ /* 0x000fe20000000000 */
[----:B---3--:R0:W-:Y:S04]  /*0680*/  STS.128 [R37], R24 ;  /* 0x0000001825007388 */ /* 0x0081e80000000c00 */
[----:B--2---:R0:W-:Y:S04]  /*0690*/  STS [R33+UR6], R34 ;  /* 0x0000002221007988 */ /* 0x0041e80008000806 */
[----:B----4-:R0:W-:Y:S04]  /*06a0*/  STS [R33+UR6+0x200], R32 ;  /* 0x0002002021007988 */ /* 0x0101e80008000806 */
[----:B-----5:R0:W-:Y:S04]  /*06b0*/  STS [R33+UR6+0x400], R30 ;  /* 0x0004001e21007988 */ /* 0x0201e80008000806 */
[----:B------:R0:W-:Y:S01]  /*06c0*/  STS [R33+UR6+0x600], R28 ;  /* 0x0006001c21007988 */ /* 0x0001e20008000806 */
[----:B------:R-:W-:Y:S06]  /*06d0*/  BAR.SYNC.DEFER_BLOCKING 0x0 ;  /* 0x0000000000007b1d */ /* 0x000fec0000010000 */
.L_x_5:
[----:B0-----:R-:W-:Y:S04]  /*06e0*/  LDS.128 R24, [R86+UR5+-0x10] ;  /* 0xfffff00556187984 */ /* 0x001fe80008000c00 */
        /* <DEDUP_REMOVED lines=79> */
.L_x_4:
[----:B------:R-:W1:Y:S01]  /*0be0*/  S2R R25, SR_TID.X ;  /* 0x0000000000197919 */ /* 0x000e620000002100 */
[----:B------:R-:W-:Y:S01]  /*0bf0*/  S2UR UR4, SR_CTAID.X ;  /* 0x00000000000479c3 */ /* 0x000fe20000002500 */
[----:B------:R-:W2:Y:S01]  /*0c00*/  LDCU.64 UR8, c[0x0][0x388] ;  /* 0x00007100ff0877ac */ /* 0x000ea20008000a00 */
[----:B------:R-:W3:Y:S06]  /*0c10*/  LDCU.64 UR6, c[0x0][0x3a8] ;  /* 0x00007500ff0677ac */ /* 0x000eec0008000a00 */
[----:B------:R-:W2:Y:S01]  /*0c20*/  S2UR UR5, SR_CTAID.Y ;  /* 0x00000000000579c3 */ /* 0x000ea20000002600 */
[----:B-1----:R-:W-:Y:S01]  /*0c30*/  SHF.R.U32.HI R24, RZ, 0x4, R25 ;  /* 0x00000004ff187819 */ /* 0x002fe20000011619 */
[----:B------:R-:W-:Y:S01]  /*0c40*/  IMAD.SHL.U32 R25, R25, 0x8, RZ ;  /* 0x0000000819197824 */ /* 0x000fe200078e00ff */
[----:B--2---:R-:W-:Y:S01]  /*0c50*/  UIMAD UR4, UR4, UR8, UR5 ;  /* 0x00000008040472a4 */ /* 0x004fe2000f8e0205 */
[----:B------:R-:W1:Y:S02]  /*0c60*/  LDCU UR5, c[0x0][0x390] ;  /* 0x00007200ff0577ac */ /* 0x000e640008000800 */
[----:B------:R-:W-:Y:S01]  /*0c70*/  IMAD R24, R24, UR8, RZ ;  /* 0x0000000818187c24 */ /* 0x000fe2000f8e02ff */
[----:B------:R-:W-:Y:S01]  /*0c80*/  LOP3.LUT R25, R25, 0x78, RZ, 0xc0, !PT ;  /* 0x0000007819197812 */ /* 0x000fe200078ec0ff */
[----:B------:R-:W-:-:S03]  /*0c90*/  USHF.L.U32 UR4, UR4, 0x7, URZ ;  /* 0x0000000704047899 */ /* 0x000fc600080006ff */
[----:B------:R-:W-:-:S04]  /*0ca0*/  LEA R24, R24, R25, 0x3 ;  /* 0x0000001918187211 */ /* 0x000fc800078e18ff */
        /* <DEDUP_REMOVED lines=12> */
[----:B------:R-:W-:-:S05]  /*0d70*/  VIADD R30, R24, UR8 ;  /* 0x00000008181e7c36 */ /* 0x000fca0008000000 */
[----:B------:R-:W-:-:S04]  /*0d80*/  IADD3 R38, P0, PT, R30, UR4, RZ ;  /* 0x000000041e267c10 */ /* 0x000fc8000ff1e0ff */
[----:B------:R-:W-:Y:S02]  /*0d90*/  IADD3.X R39, PT, PT, RZ, RZ, RZ, P0, !PT ;  /* 0x000000ffff277210 */ /* 0x000fe400007fe4ff */
        /* <DEDUP_REMOVED lines=28> */
[----:B------:R-:W-:-:S05]  /*0f60*/  IADD3 R31, P0, PT, R28, UR4, RZ ;  /* 0x000000041c1f7c10 */ /* 0x000fca000ff1e0ff */
[----:B------:R-:W-:Y:S01]  /*0f70*/  IMAD.X R34, RZ, RZ, RZ, P0 ;  /* 0x000000ffff227224 */ /* 0x000fe200000e06ff */
[----:B------:R-:W-:Y:S01]  /*0f80*/  LEA R28, P0, R31, UR6, 0x2 ;  /* 0x000000061f1c7c11 */ /* 0x000fe2000f8010ff */
[----:B--2---:R-:W-:-:S03]  /*0f90*/  FMUL R32, R29, UR5 ;  /* 0x000000051d207c20 */ /* 0x004fc60008400000 */
[----:B------:R-:W-:Y:S01]  /*0fa0*/  LEA.HI.X R29, R31, UR7, R34, 0x2, P0 ;  /* 0x000000071f1d7c11 */ /* 0x000fe200080f1422 */
        /* <DEDUP_REMOVED lines=57> */
[----:B------:R-:W-:-:S04]  /*1340*/  IADD3 R30, PT, PT, R30, UR8, RZ ;  /* 0x000000081e1e7c10 */ /* 0x000fc8000fffe0ff */
        /* <DEDUP_REMOVED lines=9> */
[----:B------:R-:W-:-:S05]  /*13e0*/  VIADD R31, R31, UR8 ;  /* 0x000000081f1f7c36 */ /* 0x000fca0008000000 */
[----:B------:R-:W-:-:S04]  /*13f0*/  IADD3 R31, P0, PT, R31, UR4, RZ ;  /* 0x000000041f1f7c10 */ /* 0x000fc8000ff1e0ff */
[----:B------:R-:W-:Y:S02]  /*1400*/  IADD3.X R36, PT, PT, RZ, RZ, RZ, P0, !PT ;  /* 0x000000ffff247210 */ /* 0x000fe400007fe4ff */
        /* <DEDUP_REMOVED lines=36> */
[----:B------:R-:W-:-:S05]  /*1650*/  VIADD R30, R30, UR8 ;  /* 0x000000081e1e7c36 */ /* 0x000fca0008000000 */
        /* <DEDUP_REMOVED lines=39> */
[----:B-1----:R-:W-:-:S05]  /*18d0*/  IADD3 R29, P0, PT, R33, UR4, RZ ;  /* 0x00000004211d7c10 */ /* 0x002fca000ff1e0ff */
        /* <DEDUP_REMOVED lines=46> */
[----:B------:R-:W-:-:S05]  /*1bc0*/  VIADD R33, R33, UR8 ;  /* 0x0000000821217c36 */ /* 0x000fca0008000000 */
[----:B------:R-:W-:Y:S01]  /*1bd0*/  IADD3 R33, P0, PT, R33, UR4, RZ ;  /* 0x0000000421217c10 */ /* 0x000fe2000ff1e0ff */
[----:B--2---:R-:W-:-:S04]  /*1be0*/  FMUL R32, R32, UR5 ;  /* 0x0000000520207c20 */ /* 0x004fc80008400000 */
[----:B------:R-:W-:Y:S01]  /*1bf0*/  FFMA R51, R51, UR9, R32 ;  /* 0x0000000933337c23 */ /* 0x000fe20008000020 */
[----:B------:R-:W-:Y:S01]  /*1c00*/  IADD3.X R32, PT, PT, RZ, RZ, RZ, P0, !PT ;  /* 0x000000ffff207210 */ /* 0x000fe200007fe4ff */
[----:B---3--:R-:W-:Y:S01]  /*1c10*/  FMUL R25, R24, UR5 ;  /* 0x0000000518197c20 */ /* 0x008fe20008400000 */
[C---:B------:R-:W-:Y:S01]  /*1c20*/  LEA R24, P0, R33.reuse, UR6, 0x2 ;  /* 0x0000000621187c11 */ /* 0x040fe2000f8010ff */
[----:B----4-:R-:W-:Y:S01]  /*1c30*/  FMUL R34, R34, UR5 ;  /* 0x0000000522227c20 */ /* 0x010fe20008400000 */
[----:B------:R-:W-:Y:S01]  /*1c40*/  STG.E desc[UR10][R26.64], R51 ;  /* 0x000000331a007986 */ /* 0x000fe2000c10190a */
[----:B-1----:R-:W-:Y:S01]  /*1c50*/  FFMA R29, R44, UR9, R25 ;  /* 0x000000092c1d7c23 */ /* 0x002fe20008000019 */
[----:B------:R-:W-:Y:S01]  /*1c60*/  LEA.HI.X R25, R33, UR7, R32, 0x2, P0 ;  /* 0x0000000721197c11 */ /* 0x000fe200080f1420 */
[----:B-----5:R-:W-:Y:S01]  /*1c70*/  FMUL R35, R35, UR5 ;  /* 0x0000000523237c20 */ /* 0x020fe20008400000 */
[----:B------:R-:W-:Y:S02]  /*1c80*/  FFMA R49, R49, UR9, R34 ;  /* 0x0000000931317c23 */ /* 0x000fe40008000022 */
        /* <DEDUP_REMOVED lines=11> */
[----:B------:R-:W-:Y:S01]  /*1d40*/  FFMA R47, R47, UR9, R30 ;  /* 0x000000092f2f7c23 */ /* 0x000fe2000800001e */
[----:B0-----:R-:W-:-:S03]  /*1d50*/  FMUL R29, R32, UR5 ;  /* 0x00000005201d7c20 */ /* 0x001fc60008400000 */
[----:B------:R-:W-:Y:S01]  /*1d60*/  IMAD.X R36, RZ, RZ, RZ, P0 ;  /* 0x000000ffff247224 */ /* 0x000fe200000e06ff */
[----:B-1----:R-:W-:Y:S01]  /*1d70*/  LEA R26, P0, R31, UR6, 0x2 ;  /* 0x000000061f1a7c11 */ /* 0x002fe2000f8010ff */
[----:B---3--:R-:W-:Y:S01]  /*1d80*/  FMUL R30, R33, UR5 ;  /* 0x00000005211e7c20 */ /* 0x008fe20008400000 */
[----:B------:R-:W-:Y:S01]  /*1d90*/  FFMA R29, R40, UR9, R29 ;  /* 0x00000009281d7c23 */ /* 0x000fe2000800001d */
[----:B------:R-:W-:Y:S01]  /*1da0*/  STG.E desc[UR10][R24.64], R47 ;  /* 0x0000002f18007986 */ /* 0x000fe2000c10190a */
[----:B----4-:R-:W-:Y:S01]  /*1db0*/  FMUL R27, R34, UR5 ;  /* 0x00000005221b7c20 */ /* 0x010fe20008400000 */
[----:B------:R-:W-:Y:S02]  /*1dc0*/  FFMA R45, R45, UR9, R30 ;  /* 0x000000092d2d7c23 */ /* 0x000fe4000800001e */
[----:B------:R-:W-:Y:S01]  /*1dd0*/  STG.E desc[UR10][R24.64+0x4], R29 ;  /* 0x0000041d18007986 */ /* 0x000fe2000c10190a */
[----:B------:R-:W-:Y:S01]  /*1de0*/  FFMA R33, R22, UR9, R27 ;  /* 0x0000000916217c23 */ /* 0x000fe2000800001b */
[----:B------:R-:W-:-:S02]  /*1df0*/  LEA.HI.X R27, R31, UR7, R36, 0x2, P0 ;  /* 0x000000071f1b7c11 */ /* 0x000fc400080f1424 */
        /* <DEDUP_REMOVED lines=12> */
[----:B------:R-:W-:-:S05]  /*1ec0*/  VIADD R32, R28, 0x2 ;  /* 0x000000021c207836 */ /* 0x000fca0000000000 */
[----:B0-----:R-:W-:-:S04]  /*1ed0*/  IADD3 R25, P0, PT, R32, UR4, RZ ;  /* 0x0000000420197c10 */ /* 0x001fc8000ff1e0ff */
        /* <DEDUP_REMOVED lines=9> */
[----:B-1----:R-:W-:Y:S01]  /*1f70*/  IMAD.X R27, RZ, RZ, RZ, P0 ;  /* 0x000000ffff1b7224 */ /* 0x002fe200000e06ff */
        /* <DEDUP_REMOVED lines=24> */
[----:B------:R-:W-:-:S04]  /*2100*/  IADD3 R20, PT, PT, R28, 0x6, RZ ;  /* 0x000000061c147810 */ /* 0x000fc80007ffe0ff */
[----:B------:R-:W-:-:S05]  /*2110*/  IADD3 R20, P0, PT, R20, UR4, RZ ;  /* 0x0000000414147c10 */ /* 0x000fca000ff1e0ff */
[----:B------:R-:W-:Y:S01]  /*2120*/  IMAD.X R23, RZ, RZ, RZ, P0 ;  /* 0x000000ffff177224 */ /* 0x000fe200000e06ff */
        /* <DEDUP_REMOVED lines=26> */
[----:B------:R-:W-:-:S05]  /*22d0*/  IADD3 R32, P0, PT, R32, UR4, RZ ;  /* 0x0000000420207c10 */ /* 0x000fca000ff1e0ff */
[----:B-1----:R-:W-:Y:S01]  /*22e0*/  IMAD.X R23, RZ, RZ, RZ, P0 ;  /* 0x000000ffff177224 */ /* 0x002fe200000e06ff */
        /* <DEDUP_REMOVED lines=10> */
[----:B------:R-:W-:-:S04]  /*2390*/  IADD3 R16, PT, PT, R28, 0x4, RZ ;  /* 0x000000041c107810 */ /* 0x000fc80007ffe0ff */
[----:B------:R-:W-:-:S04]  /*23a0*/  IADD3 R18, P0, PT, R16, UR4, RZ ;  /* 0x0000000410127c10 */ /* 0x000fc8000ff1e0ff */
[----:B------:R-:W-:Y:S02]  /*23b0*/  IADD3.X R29, PT, PT, RZ, RZ, RZ, P0, !PT ;  /* 0x000000ffff1d7210 */ /* 0x000fe400007fe4ff */
[----:B------:R-:W-:Y:S01]  /*23c0*/  LEA R16, P0, R18, UR6, 0x2 ;  /* 0x0000000612107c11 */ /* 0x000fe2000f8010ff */
[----:B--2---:R-:W-:Y:S01]  /*23d0*/  FMUL R14, R14, UR5 ;  /* 0x000000050e0e7c20 */ /* 0x004fe20008400000 */
[----:B---3--:R-:W-:-:S03]  /*23e0*/  FMUL R27, R17, UR5 ;  /* 0x00000005111b7c20 */ /* 0x008fc60008400000 */
[----:B0-----:R-:W-:Y:S01]  /*23f0*/  FFMA R19, R15, UR9, R14 ;  /* 0x000000090f137c23 */ /* 0x001fe2000800000e */
[----:B------:R-:W-:Y:S01]  /*2400*/  LEA.HI.X R17, R18, UR7, R29, 0x2, P0 ;  /* 0x0000000712117c11 */ /* 0x000fe200080f141d */
[----:B------:R-:W-:-:S03]  /*2410*/  FFMA R27, R12, UR9, R27 ;  /* 0x000000090c1b7c23 */ /* 0x000fc6000800001b */
[----:B------:R0:W-:Y:S04]  /*2420*/  STG.E desc[UR10][R22.64], R19 ;  /* 0x0000001316007986 */ /* 0x0001e8000c10190a */
[----:B------:R2:W-:Y:S04]  /*2430*/  STG.E desc[UR10][R22.64+0x4], R27 ;  /* 0x0000041b16007986 */ /* 0x0005e8000c10190a */
[----:B------:R-:W3:Y:S04]  /*2440*/  LDG.E R12, desc[UR10][R16.64] ;  /* 0x0000000a100c7981 */ /* 0x000ee8000c1e1900 */
[----:B------:R-:W4:Y:S01]  /*2450*/  LDG.E R15, desc[UR10][R16.64+0x4] ;  /* 0x0000040a100f7981 */ /* 0x000f22000c1e1900 */
[----:B------:R-:W-:-:S05]  /*2460*/  VIADD R14, R28, 0x6 ;  /* 0x000000061c0e7836 */ /* 0x000fca0000000000 */
[----:B------:R-:W-:-:S04]  /*2470*/  IADD3 R18, P0, PT, R14, UR4, RZ ;  /* 0x000000040e127c10 */ /* 0x000fc8000ff1e0ff */
[----:B-1----:R-:W-:Y:S02]  /*2480*/  IADD3.X R25, PT, PT, RZ, RZ, RZ, P0, !PT ;  /* 0x000000ffff197210 */ /* 0x002fe400007fe4ff */
[----:B------:R-:W-:Y:S01]  /*2490*/  LEA R14, P0, R18, UR6, 0x2 ;  /* 0x00000006120e7c11 */ /* 0x000fe2000f8010ff */
[----:B---3--:R-:W-:Y:S01]  /*24a0*/  FMUL R12, R12, UR5 ;  /* 0x000000050c0c7c20 */ /* 0x008fe20008400000 */
[----:B----4-:R-:W-:-:S03]  /*24b0*/  FMUL R21, R15, UR5 ;  /* 0x000000050f157c20 */ /* 0x010fc60008400000 */
[----:B0-----:R-:W-:Y:S01]  /*24c0*/  FFMA R19, R13, UR9, R12 ;  /* 0x000000090d137c23 */ /* 0x001fe2000800000c */
[----:B------:R-:W-:Y:S01]  /*24d0*/  LEA.HI.X R15, R18, UR7, R25, 0x2, P0 ;  /* 0x00000007120f7c11 */ /* 0x000fe200080f1419 */
[----:B------:R-:W-:-:S03]  /*24e0*/  FFMA R21, R10, UR9, R21 ;  /* 0x000000090a157c23 */ /* 0x000fc60008000015 */
[----:B------:R0:W-:Y:S04]  /*24f0*/  STG.E desc[UR10][R16.64], R19 ;  /* 0x0000001310007986 */ /* 0x0001e8000c10190a */
[----:B------:R1:W-:Y:S04]  /*2500*/  STG.E desc[UR10][R16.64+0x4], R21 ;  /* 0x0000041510007986 */ /* 0x0003e8000c10190a */
[----:B------:R-:W3:Y:S04]  /*2510*/  LDG.E R10, desc[UR10][R14.64] ;  /* 0x0000000a0e0a7981 */ /* 0x000ee8000c1e1900 */
[----:B------:R-:W2:Y:S01]  /*2520*/  LDG.E R13, desc[UR10][R14.64+0x4] ;  /* 0x0000040a0e0d7981 */ /* 0x000ea2000c1e1900 */
[----:B------:R-:W-:-:S04]  /*2530*/  IADD3 R28, PT, PT, R28, UR8, RZ ;  /* 0x000000081c1c7c10 */ /* 0x000fc8000fffe0ff */
[----:B------:R-:W-:-:S05]  /*2540*/  IADD3 R18, P0, PT, R28, UR4, RZ ;  /* 0x000000041c127c10 */ /* 0x000fca000ff1e0ff */
[----:B------:R-:W-:Y:S01]  /*2550*/  IMAD.X R25, RZ, RZ, RZ, P0 ;  /* 0x000000ffff197224 */ /* 0x000fe200000e06ff */
[----:B------:R-:W-:Y:S01]  /*2560*/  LEA R12, P0, R18, UR6, 0x2 ;  /* 0x00000006120c7c11 */ /* 0x000fe2000f8010ff */
[----:B---3--:R-:W-:Y:S01]  /*2570*/  FMUL R10, R10, UR5 ;  /* 0x000000050a0a7c20 */ /* 0x008fe20008400000 */
[----:B--2---:R-:W-:-:S03]  /*2580*/  FMUL R23, R13, UR5 ;  /* 0x000000050d177c20 */ /* 0x004fc60008400000 */
[----:B0-----:R-:W-:Y:S01]  /*2590*/  FFMA R19, R11, UR9, R10 ;  /* 0x000000090b137c23 */ /* 0x001fe2000800000a */
[----:B------:R-:W-:Y:S01]  /*25a0*/  LEA.HI.X R13, R18, UR7, R25, 0x2, P0 ;  /* 0x00000007120d7c11 */ /* 0x000fe200080f1419 */
[----:B------:R-:W-:-:S03]  /*25b0*/  FFMA R23, R8, UR9, R23 ;  /* 0x0000000908177c23 */ /* 0x000fc60008000017 */
[----:B------:R-:W-:Y:S04]  /*25c0*/  STG.E desc[UR10][R14.64], R19 ;  /* 0x000000130e007986 */ /* 0x000fe8000c10190a */
        /* <DEDUP_REMOVED lines=14> */
[----:B------:R-:W-:Y:S01]  /*26b0*/  LEA R8, P0, R14, UR6, 0x2 ;  /* 0x000000060e087c11 */ /* 0x000fe2000f8010ff */
[----:B--2---:R-:W-:-:S03]  /*26c0*/  FMUL R15, R9, UR5 ;  /* 0x00000005090f7c20 */ /* 0x004fc60008400000 */
[----:B------:R-:W-:Y:S01]  /*26d0*/  LEA.HI.X R9, R14, UR7, R19, 0x2, P0 ;  /* 0x000000070e097c11 */ /* 0x000fe200080f1413 */
        /* <DEDUP_REMOVED lines=33> */
[----:B------:R-:W-:Y:S01]  /*28f0*/  LEA R4, P0, R10, UR6, 0x2 ;  /* 0x000000060a047c11 */ /* 0x000fe2000f8010ff */
[----:B--2---:R-:W-:-:S03]  /*2900*/  FMUL R11, R5, UR5 ;  /* 0x00000005050b7c20 */ /* 0x004fc60008400000 */
[----:B------:R-:W-:Y:S01]  /*2910*/  LEA.HI.X R5, R10, UR7, R13, 0x2, P0 ;  /* 0x000000070a057c11 */ /* 0x000fe200080f140d */
        /* <DEDUP_REMOVED lines=16> */
.L_x_7:
        /* <DEDUP_REMOVED lines=14> */
.L_x_9:


//--------------------- .nv.shared._Z5sgemmILj64ELj8ELj64ELj8ELj8EEviiiffPKfS1_Pf --------------------------
	.section	.nv.shared._Z5sgemmILj64ELj8ELj64ELj8ELj8EEviiiffPKfS1_Pf,"aw",@nobits
	.sectionflags	@""
	.align	4
.nv.shared._Z5sgemmILj64ELj8ELj64ELj8ELj8EEviiiffPKfS1_Pf:
	.zero		5120


//--------------------- .nv.shared.reserved.0     --------------------------
	.section	.nv.shared.reserved.0,"aw",@nobits
	.weak		__nv_reservedSMEM_offset_0_alias
	.size		__nv_reservedSMEM_offset_0_alias, 0, 64
	.other		__nv_reservedSMEM_offset_0_alias,@"STO_CUDA_RESERVED_SHARED STV_DEFAULT"
__nv_reservedSMEM_offset_0_alias:
	.zero		0
	.zero		64


//--------------------- .nv.shared._Z5sgemmILj128ELj8ELj128ELj8ELj8EEviiiffPKfS1_Pf --------------------------
	.section	.nv.shared._Z5sgemmILj128ELj8ELj128ELj8ELj8EEviiiffPKfS1_Pf,"aw",@nobits
	.sectionflags	@""
	.align	4
.nv.shared._Z5sgemmILj128ELj8ELj128ELj8ELj8EEviiiffPKfS1_Pf:
	.zero		9216


//--------------------- .nv.constant0._Z5sgemmILj64ELj8ELj64ELj8ELj8EEviiiffPKfS1_Pf --------------------------
	.section	.nv.constant0._Z5sgemmILj64ELj8ELj64ELj8ELj8EEviiiffPKfS1_Pf,"a",@progbits
	.sectionflags	@""
	.align	4
.nv.constant0._Z5sgemmILj64ELj8ELj64ELj8ELj8EEviiiffPKfS1_Pf:
	.zero		944


//--------------------- .nv.constant0._Z5sgemmILj128ELj8ELj128ELj8ELj8EEviiiffPKfS1_Pf --------------------------
	.section	.nv.constant0._Z5sgemmILj128ELj8ELj128ELj8ELj8EEviiiffPKfS1_Pf,"a",@progbits
	.sectionflags	@""
	.align	4
.nv.constant0._Z5sgemmILj128ELj8ELj128ELj8ELj8EEviiiffPKfS1_Pf:
	.zero		944


//--------------------- SYMBOLS --------------------------

	.type		.nv.reservedSmem.offset0,@object
	.size		.nv.reservedSmem.offset0,0x4
	.type		.nv.reservedSmem.cap,@object
	.size		.nv.reservedSmem.cap,0x4
